// auto-generated by cutlass_sweep.gemm — config: {"arch": "sm_90", "cluster_m": 1, "cluster_n": 1, "dtype": "fp16", "dtype_b": "fp16", "layout": "nn", "stages": 0, "tile_k": 64, "tile_m": 128, "tile_n": 256}
#include "cutlass/cutlass.h"
#include "cutlass/gemm/collective/collective_builder.hpp"
#include "cutlass/gemm/device/gemm_universal_adapter.h"
#include "cutlass/gemm/kernel/gemm_universal.hpp"
#include "cutlass/epilogue/collective/collective_builder.hpp"

using ElemA = cutlass::half_t;
using ElemB = cutlass::half_t;
using ElemCD = cutlass::half_t;
using Acc  = float;
using TileShape    = cute::Shape<cute::_128, cute::_256, cute::_64>;
using ClusterShape = cute::Shape<cute::_1, cute::_1, cute::_1>;

using CollectiveEpilogue = typename cutlass::epilogue::collective::CollectiveBuilder<
    cutlass::arch::Sm90, cutlass::arch::OpClassTensorOp,
    TileShape, ClusterShape,
    cutlass::epilogue::collective::EpilogueTileAuto,
    Acc, Acc,
    ElemCD, cutlass::layout::RowMajor, 128 / cutlass::sizeof_bits<ElemCD>::value,
    ElemCD, cutlass::layout::RowMajor, 128 / cutlass::sizeof_bits<ElemCD>::value,
    cutlass::epilogue::collective::EpilogueScheduleAuto
  >::CollectiveOp;

using CollectiveMainloop = typename cutlass::gemm::collective::CollectiveBuilder<
    cutlass::arch::Sm90, cutlass::arch::OpClassTensorOp,
    ElemA, cutlass::layout::RowMajor, 128 / cutlass::sizeof_bits<ElemA>::value,
    ElemB, cutlass::layout::RowMajor, 128 / cutlass::sizeof_bits<ElemB>::value,
    Acc,
    TileShape, ClusterShape,
    cutlass::gemm::collective::StageCountAutoCarveout<static_cast<int>(sizeof(typename CollectiveEpilogue::SharedStorage))>,
    cutlass::gemm::collective::KernelScheduleAuto
  >::CollectiveOp;

using GemmKernel = cutlass::gemm::kernel::GemmUniversal<
    cute::Shape<int,int,int,int>,
    CollectiveMainloop,
    CollectiveEpilogue
>;
using Gemm = cutlass::gemm::device::GemmUniversalAdapter<GemmKernel>;

// Force the device kernel symbol into the cubin without needing a host main.
auto* _anchor = &cutlass::device_kernel<GemmKernel>;


// ===== COMPILED SASS (sm_90a) =====

	.target	sm_90a

	.elftype	@"ET_EXEC"


//--------------------- .note.nv.tkinfo           --------------------------
	.section	.note.nv.tkinfo,"",@"SHT_NOTE"
	.sectionflags	@"SHF_NOTE_NV_TKINFO"
	.tkinfo
        /*0018*/ 	.word	0x00000002
        /*0030*/ 	.string	""
        /*0030*/ 	.string	"ptxas"
        /*0030*/ 	.string	"Cuda compilation tools, release 13.0, V13.0.88"
        /*0030*/ 	.string	"Build cuda_13.0.r13.0/compiler.36424714_0"
        /*0030*/ 	.string	"-arch sm_90a -m 64 "



//--------------------- .note.nv.cuinfo           --------------------------
	.section	.note.nv.cuinfo,"",@"SHT_NOTE"
	.sectionflags	@"SHF_NOTE_NV_CUINFO"
        /*0018*/ 	.short	0x0002
        /*001a*/ 	.short	0x005a
        /*001c*/ 	.short	0x0082
	.zero		2


//--------------------- .nv.info                  --------------------------
	.section	.nv.info,"",@"SHT_CUDA_INFO"
	.align	4


	//----- nvinfo : EIATTR_REGCOUNT
	.align		4
        /*0000*/ 	.byte	0x04, 0x2f
        /*0002*/ 	.short	(.L_15 - .L_14)
	.align		4
.L_14:
        /*0004*/ 	.word	index@(_ZN7cutlass13device_kernelINS_4gemm6kernel13GemmUniversalIN4cute5tupleIJiiiiEEENS1_10collective13CollectiveMmaINS1_34MainloopSm90TmaGmmaWarpSpecializedILi4ENS5_IJNS4_1CILi1EEESB_SB_EEENS1_35KernelTmaWarpSpecializedCooperativeEEENS5_IJNSA_ILi128EEENSA_ILi256EEENSA_ILi64EEEEEENS_6half_tENS5_IJlSB_lEEESJ_NS5_IJSB_llEEENS4_8TiledMMAINS4_8MMA_AtomIJNS4_4SM904GMMA26MMA_64x256x16_F32F16F16_SSILNSP_5MajorE0ELSR_1ELNSP_7ScaleInE1ELSS_1EEEEEENS4_6LayoutINS5_IJNSA_ILi2EEESB_SB_EEENS5_IJSB_NSA_ILi0EEESY_EEEEENS5_IJNS4_10UnderscoreES11_S11_EEEEENS4_13SM90_TMA_LOADENS4_14ComposedLayoutINS4_7SwizzleILi3ELi4ELi3EEENS4_18smem_ptr_flag_bitsILi16EEENSV_INS5_IJNSA_ILi8EEESH_EEENS5_IJSH_SB_EEEEEEEvNS4_8identityES14_NS15_IS17_S19_NSV_INS5_IJSH_S1A_EEENS5_IJSB_SH_EEEEEEEvS1F_EENS_8epilogue10collective6detail29Sm90TmaWarpSpecializedAdapterINS1M_15DefaultEpilogueISJ_SK_SK_NS1L_6thread17LinearCombinationISJ_Li1EffLNS1Q_9ScaleType4KindE0ELNS_15FloatRoundStyleE2ESJ_EENS1_15EpilogueDefaultEEEEEvvEEEEvNT_6ParamsE)
        /*0008*/ 	.word	0x000000a8


	//----- nvinfo : EIATTR_FRAME_SIZE
	.align		4
.L_15:
        /*000c*/ 	.byte	0x04, 0x11
        /*000e*/ 	.short	(.L_17 - .L_16)
	.align		4
.L_16:
        /*0010*/ 	.word	index@(_ZN7cutlass13device_kernelINS_4gemm6kernel13GemmUniversalIN4cute5tupleIJiiiiEEENS1_10collective13CollectiveMmaINS1_34MainloopSm90TmaGmmaWarpSpecializedILi4ENS5_IJNS4_1CILi1EEESB_SB_EEENS1_35KernelTmaWarpSpecializedCooperativeEEENS5_IJNSA_ILi128EEENSA_ILi256EEENSA_ILi64EEEEEENS_6half_tENS5_IJlSB_lEEESJ_NS5_IJSB_llEEENS4_8TiledMMAINS4_8MMA_AtomIJNS4_4SM904GMMA26MMA_64x256x16_F32F16F16_SSILNSP_5MajorE0ELSR_1ELNSP_7ScaleInE1ELSS_1EEEEEENS4_6LayoutINS5_IJNSA_ILi2EEESB_SB_EEENS5_IJSB_NSA_ILi0EEESY_EEEEENS5_IJNS4_10UnderscoreES11_S11_EEEEENS4_13SM90_TMA_LOADENS4_14ComposedLayoutINS4_7SwizzleILi3ELi4ELi3EEENS4_18smem_ptr_flag_bitsILi16EEENSV_INS5_IJNSA_ILi8EEESH_EEENS5_IJSH_SB_EEEEEEEvNS4_8identityES14_NS15_IS17_S19_NSV_INS5_IJSH_S1A_EEENS5_IJSB_SH_EEEEEEEvS1F_EENS_8epilogue10collective6detail29Sm90TmaWarpSpecializedAdapterINS1M_15DefaultEpilogueISJ_SK_SK_NS1L_6thread17LinearCombinationISJ_Li1EffLNS1Q_9ScaleType4KindE0ELNS_15FloatRoundStyleE2ESJ_EENS1_15EpilogueDefaultEEEEEvvEEEEvNT_6ParamsE)
        /*0014*/ 	.word	0x00000000


	//----- nvinfo : EIATTR_MIN_STACK_SIZE
	.align		4
.L_17:
        /*0018*/ 	.byte	0x04, 0x12
        /*001a*/ 	.short	(.L_19 - .L_18)
	.align		4
.L_18:
        /*001c*/ 	.word	index@(_ZN7cutlass13device_kernelINS_4gemm6kernel13GemmUniversalIN4cute5tupleIJiiiiEEENS1_10collective13CollectiveMmaINS1_34MainloopSm90TmaGmmaWarpSpecializedILi4ENS5_IJNS4_1CILi1EEESB_SB_EEENS1_35KernelTmaWarpSpecializedCooperativeEEENS5_IJNSA_ILi128EEENSA_ILi256EEENSA_ILi64EEEEEENS_6half_tENS5_IJlSB_lEEESJ_NS5_IJSB_llEEENS4_8TiledMMAINS4_8MMA_AtomIJNS4_4SM904GMMA26MMA_64x256x16_F32F16F16_SSILNSP_5MajorE0ELSR_1ELNSP_7ScaleInE1ELSS_1EEEEEENS4_6LayoutINS5_IJNSA_ILi2EEESB_SB_EEENS5_IJSB_NSA_ILi0EEESY_EEEEENS5_IJNS4_10UnderscoreES11_S11_EEEEENS4_13SM90_TMA_LOADENS4_14ComposedLayoutINS4_7SwizzleILi3ELi4ELi3EEENS4_18smem_ptr_flag_bitsILi16EEENSV_INS5_IJNSA_ILi8EEESH_EEENS5_IJSH_SB_EEEEEEEvNS4_8identityES14_NS15_IS17_S19_NSV_INS5_IJSH_S1A_EEENS5_IJSB_SH_EEEEEEEvS1F_EENS_8epilogue10collective6detail29Sm90TmaWarpSpecializedAdapterINS1M_15DefaultEpilogueISJ_SK_SK_NS1L_6thread17LinearCombinationISJ_Li1EffLNS1Q_9ScaleType4KindE0ELNS_15FloatRoundStyleE2ESJ_EENS1_15EpilogueDefaultEEEEEvvEEEEvNT_6ParamsE)
        /*0020*/ 	.word	0x00000000
.L_19:


//--------------------- .nv.compat                --------------------------
	.section	.nv.compat,"",@"SHT_CUDA_COMPAT_INFO"
	.align	4
        /*0000*/ 	.byte	0x02, 0x09, 0x01, 0x00, 0x02, 0x02, 0x04, 0x00, 0x02, 0x05, 0x05, 0x00, 0x03, 0x07, 0x01, 0x01
        /*0010*/ 	.byte	0x02, 0x03, 0x01, 0x00, 0x02, 0x06, 0x01, 0x00, 0x04, 0x0b, 0x08, 0x00, 0x00, 0x00, 0x00, 0x00
        /*0020*/ 	.byte	0x00, 0x00, 0x00, 0x00


//--------------------- .nv.info._ZN7cutlass13device_kernelINS_4gemm6kernel13GemmUniversalIN4cute5tupleIJiiiiEEENS1_10collective13CollectiveMmaINS1_34MainloopSm90TmaGmmaWarpSpecializedILi4ENS5_IJNS4_1CILi1EEESB_SB_EEENS1_35KernelTmaWarpSpecializedCooperativeEEENS5_IJNSA_ILi128EEENSA_ILi256EEENSA_ILi64EEEEEENS_6half_tENS5_IJlSB_lEEESJ_NS5_IJSB_llEEENS4_8TiledMMAINS4_8MMA_AtomIJNS4_4SM904GMMA26MMA_64x256x16_F32F16F16_SSILNSP_5MajorE0ELSR_1ELNSP_7ScaleInE1ELSS_1EEEEEENS4_6LayoutINS5_IJNSA_ILi2EEESB_SB_EEENS5_IJSB_NSA_ILi0EEESY_EEEEENS5_IJNS4_10UnderscoreES11_S11_EEEEENS4_13SM90_TMA_LOADENS4_14ComposedLayoutINS4_7SwizzleILi3ELi4ELi3EEENS4_18smem_ptr_flag_bitsILi16EEENSV_INS5_IJNSA_ILi8EEESH_EEENS5_IJSH_SB_EEEEEEEvNS4_8identityES14_NS15_IS17_S19_NSV_INS5_IJSH_S1A_EEENS5_IJSB_SH_EEEEEEEvS1F_EENS_8epilogue10collective6detail29Sm90TmaWarpSpecializedAdapterINS1M_15DefaultEpilogueISJ_SK_SK_NS1L_6thread17LinearCombinationISJ_Li1EffLNS1Q_9ScaleType4KindE0ELNS_15FloatRoundStyleE2ESJ_EENS1_15EpilogueDefaultEEEEEvvEEEEvNT_6ParamsE --------------------------
	.section	.nv.info._ZN7cutlass13device_kernelINS_4gemm6kernel13GemmUniversalIN4cute5tupleIJiiiiEEENS1_10collective13CollectiveMmaINS1_34MainloopSm90TmaGmmaWarpSpecializedILi4ENS5_IJNS4_1CILi1EEESB_SB_EEENS1_35KernelTmaWarpSpecializedCooperativeEEENS5_IJNSA_ILi128EEENSA_ILi256EEENSA_ILi64EEEEEENS_6half_tENS5_IJlSB_lEEESJ_NS5_IJSB_llEEENS4_8TiledMMAINS4_8MMA_AtomIJNS4_4SM904GMMA26MMA_64x256x16_F32F16F16_SSILNSP_5MajorE0ELSR_1ELNSP_7ScaleInE1ELSS_1EEEEEENS4_6LayoutINS5_IJNSA_ILi2EEESB_SB_EEENS5_IJSB_NSA_ILi0EEESY_EEEEENS5_IJNS4_10UnderscoreES11_S11_EEEEENS4_13SM90_TMA_LOADENS4_14ComposedLayoutINS4_7SwizzleILi3ELi4ELi3EEENS4_18smem_ptr_flag_bitsILi16EEENSV_INS5_IJNSA_ILi8EEESH_EEENS5_IJSH_SB_EEEEEEEvNS4_8identityES14_NS15_IS17_S19_NSV_INS5_IJSH_S1A_EEENS5_IJSB_SH_EEEEEEEvS1F_EENS_8epilogue10collective6detail29Sm90TmaWarpSpecializedAdapterINS1M_15DefaultEpilogueISJ_SK_SK_NS1L_6thread17LinearCombinationISJ_Li1EffLNS1Q_9ScaleType4KindE0ELNS_15FloatRoundStyleE2ESJ_EENS1_15EpilogueDefaultEEEEEvvEEEEvNT_6ParamsE,"",@"SHT_CUDA_INFO"
	.sectionflags	@""
	.align	4


	//----- nvinfo : EIATTR_CUDA_API_VERSION
	.align		4
        /*0000*/ 	.byte	0x04, 0x37
        /*0002*/ 	.short	(.L_21 - .L_20)
.L_20:
        /*0004*/ 	.word	0x00000082


	//----- nvinfo : EIATTR_KPARAM_INFO
	.align		4
.L_21:
        /*0008*/ 	.byte	0x04, 0x17
        /*000a*/ 	.short	(.L_23 - .L_22)
.L_22:
        /*000c*/ 	.word	0x00000000
        /*0010*/ 	.short	0x0000
        /*0012*/ 	.short	0x0070
        /*0014*/ 	.byte	0x00, 0xf0, 0x01, 0x10


	//----- nvinfo : EIATTR_SPARSE_MMA_MASK
	.align		4
.L_23:
        /*0018*/ 	.byte	0x03, 0x50
        /*001a*/ 	.short	0x0000


	//----- nvinfo : EIATTR_MAXREG_COUNT
	.align		4
        /*001c*/ 	.byte	0x03, 0x1b
        /*001e*/ 	.short	0x00a8


	//----- nvinfo : EIATTR_NUM_BARRIERS
	.align		4
        /*0020*/ 	.byte	0x02, 0x4c
        /*0022*/ 	.byte	0x01
	.zero		1


	//----- nvinfo : EIATTR_EXTERNS
	.align		4
        /*0024*/ 	.byte	0x04, 0x0f
        /*0026*/ 	.short	(.L_25 - .L_24)


	//   ....[0]....
	.align		4
.L_24:
        /*0028*/ 	.word	index@(__assertfail)


	//----- nvinfo : EIATTR_MERCURY_ISA_VERSION
	.align		4
.L_25:
        /*002c*/ 	.byte	0x03, 0x5f
        /*002e*/ 	.short	0x0101


	//----- nvinfo : EIATTR_INT_WARP_WIDE_INSTR_OFFSETS
	.align		4
        /*0030*/ 	.byte	0x04, 0x31
        /*0032*/ 	.short	(.L_27 - .L_26)


	//   ....[0]....
.L_26:
        /*0034*/ 	.word	0x000003b0


	//   ....[1]....
        /*0038*/ 	.word	0x000003e0


	//   ....[2]....
        /*003c*/ 	.word	0x000004c0


	//----- nvinfo : EIATTR_COOP_GROUP_MASK_REGIDS
	.align		4
.L_27:
        /*0040*/ 	.byte	0x04, 0x29
        /*0042*/ 	.short	(.L_29 - .L_28)


	//   ....[0]....
.L_28:
        /*0044*/ 	.word	0xffffffff


	//   ....[1]....
        /*0048*/ 	.word	0xffffffff


	//   ....[2]....
        /*004c*/ 	.word	0xffffffff


	//   ....[3]....
        /*0050*/ 	.word	0xffffffff


	//   ....[4]....
        /*0054*/ 	.word	0xffffffff


	//----- nvinfo : EIATTR_COOP_GROUP_INSTR_OFFSETS
	.align		4
.L_29:
        /*0058*/ 	.byte	0x04, 0x28
        /*005a*/ 	.short	(.L_31 - .L_30)


	//   ....[0]....
.L_30:
        /*005c*/ 	.word	0x00000060


	//   ....[1]....
        /*0060*/ 	.word	0x00000070


	//   ....[2]....
        /*0064*/ 	.word	0x00000130


	//   ....[3]....
        /*0068*/ 	.word	0x000002c0


	//   ....[4]....
        /*006c*/ 	.word	0x00000f70


	//----- nvinfo : EIATTR_REG_RECONFIG
	.align		4
.L_31:
        /*0070*/ 	.byte	0x01, 0x54
	.zero		2


	//----- nvinfo : EIATTR_SYSCALL_OFFSETS
	.align		4
        /*0074*/ 	.byte	0x04, 0x46
        /*0076*/ 	.short	(.L_33 - .L_32)


	//   ....[0]....
.L_32:
        /*0078*/ 	.word	0x00001130


	//----- nvinfo : EIATTR_MBARRIER_INSTR_OFFSETS
	.align		4
.L_33:
        /*007c*/ 	.byte	0x04, 0x39
        /*007e*/ 	.short	(.L_35 - .L_34)


	//   ....[0]....
.L_34:
        /*0080*/ 	.word	0x00000230
        /*0084*/ 	.word	0x000000ff
        /*0088*/ 	.word	0x00000000
        /*008c*/ 	.short	0x0100
        /*008e*/ 	.byte	0x08
	.zero		1


	//   ....[1]....
        /*0090*/ 	.word	0x00000240
        /*0094*/ 	.word	0x000000ff
        /*0098*/ 	.word	0x00000020
        /*009c*/ 	.short	0x0100
        /*009e*/ 	.byte	0x08
	.zero		1


	//   ....[2]....
        /*00a0*/ 	.word	0x00000250
        /*00a4*/ 	.word	0x000000ff
        /*00a8*/ 	.word	0x00000008
        /*00ac*/ 	.short	0x0100
        /*00ae*/ 	.byte	0x08
	.zero		1


	//   ....[3]....
        /*00b0*/ 	.word	0x00000260
        /*00b4*/ 	.word	0x000000ff
        /*00b8*/ 	.word	0x00000028
        /*00bc*/ 	.short	0x0100
        /*00be*/ 	.byte	0x08
	.zero		1


	//   ....[4]....
        /*00c0*/ 	.word	0x00000270
        /*00c4*/ 	.word	0x000000ff
        /*00c8*/ 	.word	0x00000010
        /*00cc*/ 	.short	0x0100
        /*00ce*/ 	.byte	0x08
	.zero		1


	//   ....[5]....
        /*00d0*/ 	.word	0x00000280
        /*00d4*/ 	.word	0x000000ff
        /*00d8*/ 	.word	0x00000030
        /*00dc*/ 	.short	0x0100
        /*00de*/ 	.byte	0x08
	.zero		1


	//   ....[6]....
        /*00e0*/ 	.word	0x00000290
        /*00e4*/ 	.word	0x000000ff
        /*00e8*/ 	.word	0x00000018
        /*00ec*/ 	.short	0x0100
        /*00ee*/ 	.byte	0x08
	.zero		1


	//   ....[7]....
        /*00f0*/ 	.word	0x000002a0
        /*00f4*/ 	.word	0x000000ff
        /*00f8*/ 	.word	0x00000038
        /*00fc*/ 	.short	0x0100
        /*00fe*/ 	.byte	0x08
	.zero		1


	//   ....[8]....
        /*0100*/ 	.word	0x00000530
        /*0104*/ 	.word	0x000000ff
        /*0108*/ 	.word	0x00000050
        /*010c*/ 	.short	0x0100
        /*010e*/ 	.byte	0x06
	.zero		1


	//   ....[9]....
        /*0110*/ 	.word	0x00000590
        /*0114*/ 	.word	0x000000ff
        /*0118*/ 	.word	0x00000058
        /*011c*/ 	.short	0x0100
        /*011e*/ 	.byte	0x06
	.zero		1


	//   ....[10]....
        /*0120*/ 	.word	0x000011b0
        /*0124*/ 	.word	0x00000003
        /*0128*/ 	.word	0x00000000
        /*012c*/ 	.short	0x010a
        /*012e*/ 	.byte	0x3f
	.zero		1


	//   ....[11]....
        /*0130*/ 	.word	0x000011f0
        /*0134*/ 	.word	0x00000003
        /*0138*/ 	.word	0x00000000
        /*013c*/ 	.short	0x010a
        /*013e*/ 	.byte	0x3f
	.zero		1


	//   ....[12]....
        /*0140*/ 	.word	0x000015c0
        /*0144*/ 	.word	0x000000ff
        /*0148*/ 	.word	0x00000000
        /*014c*/ 	.short	0x010a
        /*014e*/ 	.byte	0x08
	.zero		1


	//   ....[13]....
        /*0150*/ 	.word	0x00001600
        /*0154*/ 	.word	0x000000ff
        /*0158*/ 	.word	0x00000000
        /*015c*/ 	.short	0x010a
        /*015e*/ 	.byte	0x08
	.zero		1


	//   ....[14]....
        /*0160*/ 	.word	0x00001890
        /*0164*/ 	.word	0x000000ff
        /*0168*/ 	.word	0x00000000
        /*016c*/ 	.short	0x0101
        /*016e*/ 	.byte	0x08
	.zero		1


	//   ....[15]....
        /*0170*/ 	.word	0x00001a70
        /*0174*/ 	.word	0x000000ff
        /*0178*/ 	.word	0x00000000
        /*017c*/ 	.short	0x0101
        /*017e*/ 	.byte	0x04
	.zero		1


	//   ....[16]....
        /*0180*/ 	.word	0x0000a930
        /*0184*/ 	.word	0x0000000c
        /*0188*/ 	.word	0x00000020
        /*018c*/ 	.short	0x010a
        /*018e*/ 	.byte	0x3f
	.zero		1


	//   ....[17]....
        /*0190*/ 	.word	0x0000ae10
        /*0194*/ 	.word	0x00000005
        /*0198*/ 	.word	0x00000058
        /*019c*/ 	.short	0x0101
        /*019e*/ 	.byte	0x3f
	.zero		1


	//   ....[18]....
        /*01a0*/ 	.word	0x0000b510
        /*01a4*/ 	.word	0x00000007
        /*01a8*/ 	.word	0x00000000
        /*01ac*/ 	.short	0x010a
        /*01ae*/ 	.byte	0x3f
	.zero		1


	//   ....[19]....
        /*01b0*/ 	.word	0x0000b590
        /*01b4*/ 	.word	0x00000006
        /*01b8*/ 	.word	0x00000000
        /*01bc*/ 	.short	0x010a
        /*01be*/ 	.byte	0x3f
	.zero		1


	//   ....[20]....
        /*01c0*/ 	.word	0x0000b620
        /*01c4*/ 	.word	0x00000007
        /*01c8*/ 	.word	0x00000000
        /*01cc*/ 	.short	0x010a
        /*01ce*/ 	.byte	0x3f
	.zero		1


	//   ....[21]....
        /*01d0*/ 	.word	0x0000b6b0
        /*01d4*/ 	.word	0x00000005
        /*01d8*/ 	.word	0x00000000
        /*01dc*/ 	.short	0x010a
        /*01de*/ 	.byte	0x3f
	.zero		1


	//   ....[22]....
        /*01e0*/ 	.word	0x0000b710
        /*01e4*/ 	.word	0x00000003
        /*01e8*/ 	.word	0x00000000
        /*01ec*/ 	.short	0x010a
        /*01ee*/ 	.byte	0x3f
	.zero		1


	//   ....[23]....
        /*01f0*/ 	.word	0x0000b770
        /*01f4*/ 	.word	0x00000004
        /*01f8*/ 	.word	0x00000000
        /*01fc*/ 	.short	0x010a
        /*01fe*/ 	.byte	0x3f
	.zero		1


	//   ....[24]....
        /*0200*/ 	.word	0x0000b840
        /*0204*/ 	.word	0x0000000c
        /*0208*/ 	.word	0x00000020
        /*020c*/ 	.short	0x010a
        /*020e*/ 	.byte	0x3f
	.zero		1


	//   ....[25]....
        /*0210*/ 	.word	0x0000b910
        /*0214*/ 	.word	0x00000007
        /*0218*/ 	.word	0x00000000
        /*021c*/ 	.short	0x010a
        /*021e*/ 	.byte	0x3f
	.zero		1


	//   ....[26]....
        /*0220*/ 	.word	0x0000b960
        /*0224*/ 	.word	0x00000006
        /*0228*/ 	.word	0x00000000
        /*022c*/ 	.short	0x010a
        /*022e*/ 	.byte	0x3f
	.zero		1


	//   ....[27]....
        /*0230*/ 	.word	0x0000b9b0
        /*0234*/ 	.word	0x00000007
        /*0238*/ 	.word	0x00000000
        /*023c*/ 	.short	0x010a
        /*023e*/ 	.byte	0x3f
	.zero		1


	//----- nvinfo : EIATTR_NUM_MBARRIERS
	.align		4
.L_35:
        /*0240*/ 	.byte	0x03, 0x38
        /*0242*/ 	.short	0x000a


	//----- nvinfo : EIATTR_EXIT_INSTR_OFFSETS
	.align		4
        /*0244*/ 	.byte	0x04, 0x1c
        /*0246*/ 	.short	(.L_37 - .L_36)


	//   ....[0]....
.L_36:
        /*0248*/ 	.word	0x000005e0


	//   ....[1]....
        /*024c*/ 	.word	0x00000ea0


	//   ....[2]....
        /*0250*/ 	.word	0x00009f60


	//   ....[3]....
        /*0254*/ 	.word	0x0000a590


	//   ....[4]....
        /*0258*/ 	.word	0x0000b700


	//----- nvinfo : EIATTR_MAX_THREADS
	.align		4
.L_37:
        /*025c*/ 	.byte	0x04, 0x05
        /*025e*/ 	.short	(.L_39 - .L_38)
.L_38:
        /*0260*/ 	.word	0x00000180
        /*0264*/ 	.word	0x00000001
        /*0268*/ 	.word	0x00000001


	//----- nvinfo : EIATTR_CRS_STACK_SIZE
	.align		4
.L_39:
        /*026c*/ 	.byte	0x04, 0x1e
        /*026e*/ 	.short	(.L_41 - .L_40)
.L_40:
        /*0270*/ 	.word	0x00000000


	//----- nvinfo : EIATTR_CBANK_PARAM_SIZE
	.align		4
.L_41:
        /*0274*/ 	.byte	0x03, 0x19
        /*0276*/ 	.short	0x0470


	//----- nvinfo : EIATTR_PARAM_CBANK
	.align		4
        /*0278*/ 	.byte	0x04, 0x0a
        /*027a*/ 	.short	(.L_43 - .L_42)
	.align		4
.L_42:
        /*027c*/ 	.word	index@(.nv.constant0._ZN7cutlass13device_kernelINS_4gemm6kernel13GemmUniversalIN4cute5tupleIJiiiiEEENS1_10collective13CollectiveMmaINS1_34MainloopSm90TmaGmmaWarpSpecializedILi4ENS5_IJNS4_1CILi1EEESB_SB_EEENS1_35KernelTmaWarpSpecializedCooperativeEEENS5_IJNSA_ILi128EEENSA_ILi256EEENSA_ILi64EEEEEENS_6half_tENS5_IJlSB_lEEESJ_NS5_IJSB_llEEENS4_8TiledMMAINS4_8MMA_AtomIJNS4_4SM904GMMA26MMA_64x256x16_F32F16F16_SSILNSP_5MajorE0ELSR_1ELNSP_7ScaleInE1ELSS_1EEEEEENS4_6LayoutINS5_IJNSA_ILi2EEESB_SB_EEENS5_IJSB_NSA_ILi0EEESY_EEEEENS5_IJNS4_10UnderscoreES11_S11_EEEEENS4_13SM90_TMA_LOADENS4_14ComposedLayoutINS4_7SwizzleILi3ELi4ELi3EEENS4_18smem_ptr_flag_bitsILi16EEENSV_INS5_IJNSA_ILi8EEESH_EEENS5_IJSH_SB_EEEEEEEvNS4_8identityES14_NS15_IS17_S19_NSV_INS5_IJSH_S1A_EEENS5_IJSB_SH_EEEEEEEvS1F_EENS_8epilogue10collective6detail29Sm90TmaWarpSpecializedAdapterINS1M_15DefaultEpilogueISJ_SK_SK_NS1L_6thread17LinearCombinationISJ_Li1EffLNS1Q_9ScaleType4KindE0ELNS_15FloatRoundStyleE2ESJ_EENS1_15EpilogueDefaultEEEEEvvEEEEvNT_6ParamsE)
        /*0280*/ 	.short	0x0210
        /*0282*/ 	.short	0x0470


	//----- nvinfo : EIATTR_SW_WAR
	.align		4
.L_43:
        /*0284*/ 	.byte	0x04, 0x36
        /*0286*/ 	.short	(.L_45 - .L_44)
.L_44:
        /*0288*/ 	.word	0x00000008
.L_45:


//--------------------- .nv.callgraph             --------------------------
	.section	.nv.callgraph,"",@"SHT_CUDA_CALLGRAPH"
	.align	4
	.sectionentsize	8
	.align		4
        /*0000*/ 	.word	0x00000000
	.align		4
        /*0004*/ 	.word	0xffffffff
	.align		4
        /*0008*/ 	.word	index@(_ZN7cutlass13device_kernelINS_4gemm6kernel13GemmUniversalIN4cute5tupleIJiiiiEEENS1_10collective13CollectiveMmaINS1_34MainloopSm90TmaGmmaWarpSpecializedILi4ENS5_IJNS4_1CILi1EEESB_SB_EEENS1_35KernelTmaWarpSpecializedCooperativeEEENS5_IJNSA_ILi128EEENSA_ILi256EEENSA_ILi64EEEEEENS_6half_tENS5_IJlSB_lEEESJ_NS5_IJSB_llEEENS4_8TiledMMAINS4_8MMA_AtomIJNS4_4SM904GMMA26MMA_64x256x16_F32F16F16_SSILNSP_5MajorE0ELSR_1ELNSP_7ScaleInE1ELSS_1EEEEEENS4_6LayoutINS5_IJNSA_ILi2EEESB_SB_EEENS5_IJSB_NSA_ILi0EEESY_EEEEENS5_IJNS4_10UnderscoreES11_S11_EEEEENS4_13SM90_TMA_LOADENS4_14ComposedLayoutINS4_7SwizzleILi3ELi4ELi3EEENS4_18smem_ptr_flag_bitsILi16EEENSV_INS5_IJNSA_ILi8EEESH_EEENS5_IJSH_SB_EEEEEEEvNS4_8identityES14_NS15_IS17_S19_NSV_INS5_IJSH_S1A_EEENS5_IJSB_SH_EEEEEEEvS1F_EENS_8epilogue10collective6detail29Sm90TmaWarpSpecializedAdapterINS1M_15DefaultEpilogueISJ_SK_SK_NS1L_6thread17LinearCombinationISJ_Li1EffLNS1Q_9ScaleType4KindE0ELNS_15FloatRoundStyleE2ESJ_EENS1_15EpilogueDefaultEEEEEvvEEEEvNT_6ParamsE)
	.align		4
        /*000c*/ 	.word	index@(__assertfail)
	.align		4
        /*0010*/ 	.word	0x00000000
	.align		4
        /*0014*/ 	.word	0xfffffffe
	.align		4
        /*0018*/ 	.word	0x00000000
	.align		4
        /*001c*/ 	.word	0xfffffffd
	.align		4
        /*0020*/ 	.word	0x00000000
	.align		4
        /*0024*/ 	.word	0xfffffffc


//--------------------- .nv.constant4             --------------------------
	.section	.nv.constant4,"a",@progbits
	.align	8
	.align		8
.nv.constant4:
        /*0000*/ 	.dword	__assertfail
	.align		8
        /*0008*/ 	.dword	__unnamed_1
	.align		8
        /*0010*/ 	.dword	_ZN40_INTERNAL_09a9d5a2_4_k_cu_f1d3312f_235084cuda3std3__45__cpo5beginE
	.align		8
        /*0018*/ 	.dword	_ZN40_INTERNAL_09a9d5a2_4_k_cu_f1d3312f_235084cuda3std3__45__cpo3endE
	.align		8
        /*0020*/ 	.dword	_ZN40_INTERNAL_09a9d5a2_4_k_cu_f1d3312f_235084cuda3std3__45__cpo6cbeginE
	.align		8
        /*0028*/ 	.dword	_ZN40_INTERNAL_09a9d5a2_4_k_cu_f1d3312f_235084cuda3std3__45__cpo4cendE
	.align		8
        /*0030*/ 	.dword	_ZN40_INTERNAL_09a9d5a2_4_k_cu_f1d3312f_235084cuda3std3__442_GLOBAL__N__09a9d5a2_4_k_cu_f1d3312f_235086ignoreE
	.align		8
        /*0038*/ 	.dword	_ZN40_INTERNAL_09a9d5a2_4_k_cu_f1d3312f_235084cuda3std3__419piecewise_constructE
	.align		8
        /*0040*/ 	.dword	_ZN40_INTERNAL_09a9d5a2_4_k_cu_f1d3312f_235084cuda3std3__48in_placeE
	.align		8
        /*0048*/ 	.dword	_ZN40_INTERNAL_09a9d5a2_4_k_cu_f1d3312f_235084cuda3std6ranges3__45__cpo4swapE
	.align		8
        /*0050*/ 	.dword	_ZN40_INTERNAL_09a9d5a2_4_k_cu_f1d3312f_235084cuda3std6ranges3__45__cpo9iter_moveE
	.align		8
        /*0058*/ 	.dword	_ZN40_INTERNAL_09a9d5a2_4_k_cu_f1d3312f_235084cute7productE
	.align		8
        /*0060*/ 	.dword	_ZN40_INTERNAL_09a9d5a2_4_k_cu_f1d3312f_235084cute1_E
	.align		8
        /*0068*/ 	.dword	$str$22
	.align		8
        /*0070*/ 	.dword	$str$23


//--------------------- .text._ZN7cutlass13device_kernelINS_4gemm6kernel13GemmUniversalIN4cute5tupleIJiiiiEEENS1_10collective13CollectiveMmaINS1_34MainloopSm90TmaGmmaWarpSpecializedILi4ENS5_IJNS4_1CILi1EEESB_SB_EEENS1_35KernelTmaWarpSpecializedCooperativeEEENS5_IJNSA_ILi128EEENSA_ILi256EEENSA_ILi64EEEEEENS_6half_tENS5_IJlSB_lEEESJ_NS5_IJSB_llEEENS4_8TiledMMAINS4_8MMA_AtomIJNS4_4SM904GMMA26MMA_64x256x16_F32F16F16_SSILNSP_5MajorE0ELSR_1ELNSP_7ScaleInE1ELSS_1EEEEEENS4_6LayoutINS5_IJNSA_ILi2EEESB_SB_EEENS5_IJSB_NSA_ILi0EEESY_EEEEENS5_IJNS4_10UnderscoreES11_S11_EEEEENS4_13SM90_TMA_LOADENS4_14ComposedLayoutINS4_7SwizzleILi3ELi4ELi3EEENS4_18smem_ptr_flag_bitsILi16EEENSV_INS5_IJNSA_ILi8EEESH_EEENS5_IJSH_SB_EEEEEEEvNS4_8identityES14_NS15_IS17_S19_NSV_INS5_IJSH_S1A_EEENS5_IJSB_SH_EEEEEEEvS1F_EENS_8epilogue10collective6detail29Sm90TmaWarpSpecializedAdapterINS1M_15DefaultEpilogueISJ_SK_SK_NS1L_6thread17LinearCombinationISJ_Li1EffLNS1Q_9ScaleType4KindE0ELNS_15FloatRoundStyleE2ESJ_EENS1_15EpilogueDefaultEEEEEvvEEEEvNT_6ParamsE --------------------------
	.section	.text._ZN7cutlass13device_kernelINS_4gemm6kernel13GemmUniversalIN4cute5tupleIJiiiiEEENS1_10collective13CollectiveMmaINS1_34MainloopSm90TmaGmmaWarpSpecializedILi4ENS5_IJNS4_1CILi1EEESB_SB_EEENS1_35KernelTmaWarpSpecializedCooperativeEEENS5_IJNSA_ILi128EEENSA_ILi256EEENSA_ILi64EEEEEENS_6half_tENS5_IJlSB_lEEESJ_NS5_IJSB_llEEENS4_8TiledMMAINS4_8MMA_AtomIJNS4_4SM904GMMA26MMA_64x256x16_F32F16F16_SSILNSP_5MajorE0ELSR_1ELNSP_7ScaleInE1ELSS_1EEEEEENS4_6LayoutINS5_IJNSA_ILi2EEESB_SB_EEENS5_IJSB_NSA_ILi0EEESY_EEEEENS5_IJNS4_10UnderscoreES11_S11_EEEEENS4_13SM90_TMA_LOADENS4_14ComposedLayoutINS4_7SwizzleILi3ELi4ELi3EEENS4_18smem_ptr_flag_bitsILi16EEENSV_INS5_IJNSA_ILi8EEESH_EEENS5_IJSH_SB_EEEEEEEvNS4_8identityES14_NS15_IS17_S19_NSV_INS5_IJSH_S1A_EEENS5_IJSB_SH_EEEEEEEvS1F_EENS_8epilogue10collective6detail29Sm90TmaWarpSpecializedAdapterINS1M_15DefaultEpilogueISJ_SK_SK_NS1L_6thread17LinearCombinationISJ_Li1EffLNS1Q_9ScaleType4KindE0ELNS_15FloatRoundStyleE2ESJ_EENS1_15EpilogueDefaultEEEEEvvEEEEvNT_6ParamsE,"ax",@progbits
	.align	128
.text._ZN7cutlass13device_kernelINS_4gemm6kernel13GemmUniversalIN4cute5tupleIJiiiiEEENS1_10collective13CollectiveMmaINS1_34MainloopSm90TmaGmmaWarpSpecializedILi4ENS5_IJNS4_1CILi1EEESB_SB_EEENS1_35KernelTmaWarpSpecializedCooperativeEEENS5_IJNSA_ILi128EEENSA_ILi256EEENSA_ILi64EEEEEENS_6half_tENS5_IJlSB_lEEESJ_NS5_IJSB_llEEENS4_8TiledMMAINS4_8MMA_AtomIJNS4_4SM904GMMA26MMA_64x256x16_F32F16F16_SSILNSP_5MajorE0ELSR_1ELNSP_7ScaleInE1ELSS_1EEEEEENS4_6LayoutINS5_IJNSA_ILi2EEESB_SB_EEENS5_IJSB_NSA_ILi0EEESY_EEEEENS5_IJNS4_10UnderscoreES11_S11_EEEEENS4_13SM90_TMA_LOADENS4_14ComposedLayoutINS4_7SwizzleILi3ELi4ELi3EEENS4_18smem_ptr_flag_bitsILi16EEENSV_INS5_IJNSA_ILi8EEESH_EEENS5_IJSH_SB_EEEEEEEvNS4_8identityES14_NS15_IS17_S19_NSV_INS5_IJSH_S1A_EEENS5_IJSB_SH_EEEEEEEvS1F_EENS_8epilogue10collective6detail29Sm90TmaWarpSpecializedAdapterINS1M_15DefaultEpilogueISJ_SK_SK_NS1L_6thread17LinearCombinationISJ_Li1EffLNS1Q_9ScaleType4KindE0ELNS_15FloatRoundStyleE2ESJ_EENS1_15EpilogueDefaultEEEEEvvEEEEvNT_6ParamsE:
        .type           _ZN7cutlass13device_kernelINS_4gemm6kernel13GemmUniversalIN4cute5tupleIJiiiiEEENS1_10collective13CollectiveMmaINS1_34MainloopSm90TmaGmmaWarpSpecializedILi4ENS5_IJNS4_1CILi1EEESB_SB_EEENS1_35KernelTmaWarpSpecializedCooperativeEEENS5_IJNSA_ILi128EEENSA_ILi256EEENSA_ILi64EEEEEENS_6half_tENS5_IJlSB_lEEESJ_NS5_IJSB_llEEENS4_8TiledMMAINS4_8MMA_AtomIJNS4_4SM904GMMA26MMA_64x256x16_F32F16F16_SSILNSP_5MajorE0ELSR_1ELNSP_7ScaleInE1ELSS_1EEEEEENS4_6LayoutINS5_IJNSA_ILi2EEESB_SB_EEENS5_IJSB_NSA_ILi0EEESY_EEEEENS5_IJNS4_10UnderscoreES11_S11_EEEEENS4_13SM90_TMA_LOADENS4_14ComposedLayoutINS4_7SwizzleILi3ELi4ELi3EEENS4_18smem_ptr_flag_bitsILi16EEENSV_INS5_IJNSA_ILi8EEESH_EEENS5_IJSH_SB_EEEEEEEvNS4_8identityES14_NS15_IS17_S19_NSV_INS5_IJSH_S1A_EEENS5_IJSB_SH_EEEEEEEvS1F_EENS_8epilogue10collective6detail29Sm90TmaWarpSpecializedAdapterINS1M_15DefaultEpilogueISJ_SK_SK_NS1L_6thread17LinearCombinationISJ_Li1EffLNS1Q_9ScaleType4KindE0ELNS_15FloatRoundStyleE2ESJ_EENS1_15EpilogueDefaultEEEEEvvEEEEvNT_6ParamsE,@function
        .size           _ZN7cutlass13device_kernelINS_4gemm6kernel13GemmUniversalIN4cute5tupleIJiiiiEEENS1_10collective13CollectiveMmaINS1_34MainloopSm90TmaGmmaWarpSpecializedILi4ENS5_IJNS4_1CILi1EEESB_SB_EEENS1_35KernelTmaWarpSpecializedCooperativeEEENS5_IJNSA_ILi128EEENSA_ILi256EEENSA_ILi64EEEEEENS_6half_tENS5_IJlSB_lEEESJ_NS5_IJSB_llEEENS4_8TiledMMAINS4_8MMA_AtomIJNS4_4SM904GMMA26MMA_64x256x16_F32F16F16_SSILNSP_5MajorE0ELSR_1ELNSP_7ScaleInE1ELSS_1EEEEEENS4_6LayoutINS5_IJNSA_ILi2EEESB_SB_EEENS5_IJSB_NSA_ILi0EEESY_EEEEENS5_IJNS4_10UnderscoreES11_S11_EEEEENS4_13SM90_TMA_LOADENS4_14ComposedLayoutINS4_7SwizzleILi3ELi4ELi3EEENS4_18smem_ptr_flag_bitsILi16EEENSV_INS5_IJNSA_ILi8EEESH_EEENS5_IJSH_SB_EEEEEEEvNS4_8identityES14_NS15_IS17_S19_NSV_INS5_IJSH_S1A_EEENS5_IJSB_SH_EEEEEEEvS1F_EENS_8epilogue10collective6detail29Sm90TmaWarpSpecializedAdapterINS1M_15DefaultEpilogueISJ_SK_SK_NS1L_6thread17LinearCombinationISJ_Li1EffLNS1Q_9ScaleType4KindE0ELNS_15FloatRoundStyleE2ESJ_EENS1_15EpilogueDefaultEEEEEvvEEEEvNT_6ParamsE,(.L_x_322 - _ZN7cutlass13device_kernelINS_4gemm6kernel13GemmUniversalIN4cute5tupleIJiiiiEEENS1_10collective13CollectiveMmaINS1_34MainloopSm90TmaGmmaWarpSpecializedILi4ENS5_IJNS4_1CILi1EEESB_SB_EEENS1_35KernelTmaWarpSpecializedCooperativeEEENS5_IJNSA_ILi128EEENSA_ILi256EEENSA_ILi64EEEEEENS_6half_tENS5_IJlSB_lEEESJ_NS5_IJSB_llEEENS4_8TiledMMAINS4_8MMA_AtomIJNS4_4SM904GMMA26MMA_64x256x16_F32F16F16_SSILNSP_5MajorE0ELSR_1ELNSP_7ScaleInE1ELSS_1EEEEEENS4_6LayoutINS5_IJNSA_ILi2EEESB_SB_EEENS5_IJSB_NSA_ILi0EEESY_EEEEENS5_IJNS4_10UnderscoreES11_S11_EEEEENS4_13SM90_TMA_LOADENS4_14ComposedLayoutINS4_7SwizzleILi3ELi4ELi3EEENS4_18smem_ptr_flag_bitsILi16EEENSV_INS5_IJNSA_ILi8EEESH_EEENS5_IJSH_SB_EEEEEEEvNS4_8identityES14_NS15_IS17_S19_NSV_INS5_IJSH_S1A_EEENS5_IJSB_SH_EEEEEEEvS1F_EENS_8epilogue10collective6detail29Sm90TmaWarpSpecializedAdapterINS1M_15DefaultEpilogueISJ_SK_SK_NS1L_6thread17LinearCombinationISJ_Li1EffLNS1Q_9ScaleType4KindE0ELNS_15FloatRoundStyleE2ESJ_EENS1_15EpilogueDefaultEEEEEvvEEEEvNT_6ParamsE)
        .other          _ZN7cutlass13device_kernelINS_4gemm6kernel13GemmUniversalIN4cute5tupleIJiiiiEEENS1_10collective13CollectiveMmaINS1_34MainloopSm90TmaGmmaWarpSpecializedILi4ENS5_IJNS4_1CILi1EEESB_SB_EEENS1_35KernelTmaWarpSpecializedCooperativeEEENS5_IJNSA_ILi128EEENSA_ILi256EEENSA_ILi64EEEEEENS_6half_tENS5_IJlSB_lEEESJ_NS5_IJSB_llEEENS4_8TiledMMAINS4_8MMA_AtomIJNS4_4SM904GMMA26MMA_64x256x16_F32F16F16_SSILNSP_5MajorE0ELSR_1ELNSP_7ScaleInE1ELSS_1EEEEEENS4_6LayoutINS5_IJNSA_ILi2EEESB_SB_EEENS5_IJSB_NSA_ILi0EEESY_EEEEENS5_IJNS4_10UnderscoreES11_S11_EEEEENS4_13SM90_TMA_LOADENS4_14ComposedLayoutINS4_7SwizzleILi3ELi4ELi3EEENS4_18smem_ptr_flag_bitsILi16EEENSV_INS5_IJNSA_ILi8EEESH_EEENS5_IJSH_SB_EEEEEEEvNS4_8identityES14_NS15_IS17_S19_NSV_INS5_IJSH_S1A_EEENS5_IJSB_SH_EEEEEEEvS1F_EENS_8epilogue10collective6detail29Sm90TmaWarpSpecializedAdapterINS1M_15DefaultEpilogueISJ_SK_SK_NS1L_6thread17LinearCombinationISJ_Li1EffLNS1Q_9ScaleType4KindE0ELNS_15FloatRoundStyleE2ESJ_EENS1_15EpilogueDefaultEEEEEvvEEEEvNT_6ParamsE,@"STO_CUDA_ENTRY STV_DEFAULT"
_ZN7cutlass13device_kernelINS_4gemm6kernel13GemmUniversalIN4cute5tupleIJiiiiEEENS1_10collective13CollectiveMmaINS1_34MainloopSm90TmaGmmaWarpSpecializedILi4ENS5_IJNS4_1CILi1EEESB_SB_EEENS1_35KernelTmaWarpSpecializedCooperativeEEENS5_IJNSA_ILi128EEENSA_ILi256EEENSA_ILi64EEEEEENS_6half_tENS5_IJlSB_lEEESJ_NS5_IJSB_llEEENS4_8TiledMMAINS4_8MMA_AtomIJNS4_4SM904GMMA26MMA_64x256x16_F32F16F16_SSILNSP_5MajorE0ELSR_1ELNSP_7ScaleInE1ELSS_1EEEEEENS4_6LayoutINS5_IJNSA_ILi2EEESB_SB_EEENS5_IJSB_NSA_ILi0EEESY_EEEEENS5_IJNS4_10UnderscoreES11_S11_EEEEENS4_13SM90_TMA_LOADENS4_14ComposedLayoutINS4_7SwizzleILi3ELi4ELi3EEENS4_18smem_ptr_flag_bitsILi16EEENSV_INS5_IJNSA_ILi8EEESH_EEENS5_IJSH_SB_EEEEEEEvNS4_8identityES14_NS15_IS17_S19_NSV_INS5_IJSH_S1A_EEENS5_IJSB_SH_EEEEEEEvS1F_EENS_8epilogue10collective6detail29Sm90TmaWarpSpecializedAdapterINS1M_15DefaultEpilogueISJ_SK_SK_NS1L_6thread17LinearCombinationISJ_Li1EffLNS1Q_9ScaleType4KindE0ELNS_15FloatRoundStyleE2ESJ_EENS1_15EpilogueDefaultEEEEEvvEEEEvNT_6ParamsE:
[----:B------:R-:W0:Y:S01]  /*0000*/  LDC R1, c[0x0][0x28] ;  /* 0x00000a00ff017b82 */ /* 0x000e220000000800 */
[----:B------:R-:W1:Y:S01]  /*0010*/  S2R R18, SR_TID.X ;  /* 0x0000000000127919 */ /* 0x000e620000002100 */
[----:B------:R-:W-:Y:S01]  /*0020*/  ELECT P0, URZ, PT ;  /* 0x00000000003f782f */ /* 0x000fe20003800000 */
[----:B------:R-:W-:Y:S01]  /*0030*/  BSSY B0, `(.L_x_0) ;  /* 0x000000f000007945 */ /* 0x000fe20003800000 */
[--C-:B-1----:R-:W-:Y:S02]  /*0040*/  SHF.R.U32.HI R0, RZ, 0x5, R18.reuse ;  /* 0x00000005ff007819 */ /* 0x102fe40000011612 */
[----:B------:R-:W-:-:S03]  /*0050*/  SHF.R.U32.HI R22, RZ, 0x7, R18 ;  /* 0x00000007ff167819 */ /* 0x000fc60000011612 */
[----:B------:R-:W1:Y:S04]  /*0060*/  SHFL.IDX PT, R5, R0, RZ, 0x1f ;  /* 0x00001fff00057589 */ /* 0x000e6800000e0000 */
[----:B------:R2:W3:Y:S01]  /*0070*/  SHFL.IDX PT, R8, R22, RZ, 0x1f ;  /* 0x00001fff16087589 */ /* 0x0004e200000e0000 */
[----:B-1----:R-:W-:-:S13]  /*0080*/  ISETP.NE.OR P0, PT, R5, RZ, !P0 ;  /* 0x000000ff0500720c */ /* 0x002fda0004705670 */
[----:B0-23--:R-:W-:Y:S05]  /*0090*/  @P0 BRA `(.L_x_1) ;  /* 0x0000000000200947 */ /* 0x00dfea0003800000 */
[----:B------:R-:W-:Y:S02]  /*00a0*/  ULDC.64 UR4, c[0x0][0x198] ;  /* 0x0000660000047ab9 */ /* 0x000fe40000000a00 */
[----:B------:R-:W-:Y:S02]  /*00b0*/  UIADD3 UR6, UP0, UR4, 0xf0, URZ ;  /* 0x000000f004067890 */ /* 0x000fe4000ff1e03f */
[----:B------:R-:W-:Y:S02]  /*00c0*/  UIADD3 UR4, UP1, UR4, 0x1f0, URZ ;  /* 0x000001f004047890 */ /* 0x000fe4000ff3e03f */
[----:B------:R-:W-:Y:S02]  /*00d0*/  UIADD3.X UR7, URZ, UR5, URZ, UP0, !UPT ;  /* 0x000000053f077290 */ /* 0x000fe400087fe43f */
[----:B------:R-:W-:-:S07]  /*00e0*/  UIADD3.X UR5, URZ, UR5, URZ, UP1, !UPT ;  /* 0x000000053f057290 */ /* 0x000fce0008ffe43f */
[----:B------:R0:W-:Y:S02]  /*00f0*/  UTMACCTL.PF [UR6] ;  /* 0x00000000060079b9 */ /* 0x0001e40008040000 */
[----:B------:R0:W-:Y:S02]  /*0100*/  UTMACCTL.PF [UR4] ;  /* 0x00000000040079b9 */ /* 0x0001e40008040000 */
[----:B0-----:R-:W-:Y:S01]  /*0110*/  NOP ;  /* 0x0000000000007918 */ /* 0x001fe20000000000 */
.L_x_1:
[----:B------:R-:W-:Y:S05]  /*0120*/  BSYNC B0 ;  /* 0x0000000000007941 */ /* 0x000fea0003800000 */
.L_x_0:
[----:B------:R-:W0:Y:S02]  /*0130*/  SHFL.IDX PT, R2, R0, RZ, 0x1f ;  /* 0x00001fff00027589 */ /* 0x000e2400000e0000 */
[----:B0-----:R-:W-:-:S13]  /*0140*/  ISETP.NE.AND P0, PT, R2, RZ, PT ;  /* 0x000000ff0200720c */ /* 0x001fda0003f05270 */
[----:B------:R-:W-:Y:S05]  /*0150*/  @P0 BRA `(.L_x_2) ;  /* 0x0000000000580947 */ /* 0x000fea0003800000 */
[----:B------:R-:W0:Y:S01]  /*0160*/  S2UR UR8, SR_CgaCtaId ;  /* 0x00000000000879c3 */ /* 0x000e220000008800 */
[----:B------:R-:W-:Y:S01]  /*0170*/  UMOV UR4, 0x400 ;  /* 0x0000040000047882 */ /* 0x000fe20000000000 */
[----:B------:R-:W-:Y:S01]  /*0180*/  UMOV UR5, 0x1 ;  /* 0x0000000100057882 */ /* 0x000fe20000000000 */
[----:B------:R-:W-:Y:S01]  /*0190*/  UMOV UR6, 0x100 ;  /* 0x0000010000067882 */ /* 0x000fe20000000000 */
[----:B------:R-:W-:Y:S01]  /*01a0*/  ELECT P0, URZ, PT ;  /* 0x00000000003f782f */ /* 0x000fe20003800000 */
[----:B------:R-:W-:-:S04]  /*01b0*/  UIADD3 UR6, -UR6, 0x100000, URZ ;  /* 0x0010000006067890 */ /* 0x000fc8000fffe13f */
[----:B------:R-:W-:Y:S02]  /*01c0*/  USHF.L.U32 UR7, UR6, 0xb, URZ ;  /* 0x0000000b06077899 */ /* 0x000fe4000800063f */
[----:B------:R-:W-:Y:S02]  /*01d0*/  USHF.L.U32 UR6, UR6, 0x1, URZ ;  /* 0x0000000106067899 */ /* 0x000fe4000800063f */
[----:B0-----:R-:W-:Y:S02]  /*01e0*/  ULEA UR8, UR8, UR4, 0x18 ;  /* 0x0000000408087291 */ /* 0x001fe4000f8ec03f */
[----:B------:R-:W-:-:S04]  /*01f0*/  UIADD3 UR4, -UR5, 0x100000, URZ ;  /* 0x0010000005047890 */ /* 0x000fc8000fffe13f */
[----:B------:R-:W-:Y:S02]  /*0200*/  USHF.L.U32 UR5, UR4, 0xb, URZ ;  /* 0x0000000b04057899 */ /* 0x000fe4000800063f */
[----:B------:R-:W-:Y:S01]  /*0210*/  USHF.L.U32 UR4, UR4, 0x1, URZ ;  /* 0x0000000104047899 */ /* 0x000fe2000800063f */
[----:B------:R-:W0:Y:S11]  /*0220*/  FENCE.VIEW.ASYNC.S ;  /* 0x00000000000073c6 */ /* 0x000e360000000000 */
[----:B0-----:R0:W1:Y:S01]  /*0230*/  SYNCS.EXCH.64 URZ, [UR8], UR4 ;  /* 0x00000004083f75b2 */ /* 0x0010620008000100 */
[----:B------:R0:W2:Y:S01]  /*0240*/  SYNCS.EXCH.64 URZ, [UR8+0x20], UR6 ;  /* 0x00002006083f75b2 */ /* 0x0000a20008000100 */
[----:B------:R0:W3:Y:S01]  /*0250*/  SYNCS.EXCH.64 URZ, [UR8+0x8], UR4 ;  /* 0x00000804083f75b2 */ /* 0x0000e20008000100 */
[----:B------:R0:W4:Y:S01]  /*0260*/  SYNCS.EXCH.64 URZ, [UR8+0x28], UR6 ;  /* 0x00002806083f75b2 */ /* 0x0001220008000100 */
[----:B------:R0:W0:Y:S01]  /*0270*/  SYNCS.EXCH.64 URZ, [UR8+0x10], UR4 ;  /* 0x00001004083f75b2 */ /* 0x0000220008000100 */
[----:B------:R0:W0:Y:S01]  /*0280*/  SYNCS.EXCH.64 URZ, [UR8+0x30], UR6 ;  /* 0x00003006083f75b2 */ /* 0x0000220008000100 */
[----:B------:R0:W0:Y:S01]  /*0290*/  SYNCS.EXCH.64 URZ, [UR8+0x18], UR4 ;  /* 0x00001804083f75b2 */ /* 0x0000220008000100 */
[----:B------:R0:W0:Y:S01]  /*02a0*/  SYNCS.EXCH.64 URZ, [UR8+0x38], UR6 ;  /* 0x00003806083f75b2 */ /* 0x0000220008000100 */
[----:B------:R-:W-:Y:S01]  /*02b0*/  NOP ;  /* 0x0000000000007918 */ /* 0x000fe20000000000 */
.L_x_2:
[----:B------:R-:W5:Y:S01]  /*02c0*/  SHFL.IDX PT, R0, R0, RZ, 0x1f ;  /* 0x00001fff00007589 */ /* 0x000f6200000e0000 */
[----:B------:R-:W-:Y:S01]  /*02d0*/  ELECT P0, URZ, PT ;  /* 0x00000000003f782f */ /* 0x000fe20003800000 */
[----:B------:R-:W1:Y:S01]  /*02e0*/  LDC R2, c[0x0][0x65c] ;  /* 0x00019700ff027b82 */ /* 0x000e620000000800 */
[----:B------:R-:W-:Y:S01]  /*02f0*/  SHF.R.S32.HI R6, RZ, 0x1f, R5 ;  /* 0x0000001fff067819 */ /* 0x000fe20000011405 */
[----:B------:R-:W2:Y:S01]  /*0300*/  S2R R3, SR_CTAID.Y ;  /* 0x0000000000037919 */ /* 0x000ea20000002600 */
[----:B0-----:R-:W-:Y:S01]  /*0310*/  UMOV UR4, 0x20 ;  /* 0x0000002000047882 */ /* 0x001fe20000000000 */
[----:B------:R-:W-:Y:S01]  /*0320*/  ISETP.NE.AND P2, PT, R8, RZ, PT ;  /* 0x000000ff0800720c */ /* 0x000fe20003f45270 */
[----:B------:R-:W-:Y:S01]  /*0330*/  NOP ;  /* 0x0000000000007918 */ /* 0x000fe20000000000 */
[----:B------:R-:W0:Y:S01]  /*0340*/  S2R R4, SR_CTAID.X ;  /* 0x0000000000047919 */ /* 0x000e220000002500 */
[----:B------:R-:W-:Y:S01]  /*0350*/  LEA.HI R6, R6, R5, RZ, 0x2 ;  /* 0x0000000506067211 */ /* 0x000fe200078f10ff */
[----:B------:R-:W-:Y:S01]  /*0360*/  NOP ;  /* 0x0000000000007918 */ /* 0x000fe20000000000 */
[----:B-----5:R-:W-:-:S02]  /*0370*/  ISETP.NE.OR P0, PT, R0, RZ, !P0 ;  /* 0x000000ff0000720c */ /* 0x020fc40004705670 */
[----:B-1----:R-:W-:-:S04]  /*0380*/  ISETP.NE.AND P3, PT, R2, 0x1, PT ;  /* 0x000000010200780c */ /* 0x002fc80003f65270 */
[----:B------:R-:W-:Y:S02]  /*0390*/  P2R R0, PR, RZ, 0x8 ;  /* 0x00000008ff007803 */ /* 0x000fe40000000000 */
[----:B------:R-:W-:-:S05]  /*03a0*/  LOP3.LUT R0, R6, 0xfffffffc, RZ, 0xc0, !PT ;  /* 0xfffffffc06007812 */ /* 0x000fca00078ec0ff */
[----:B------:R-:W-:Y:S01]  /*03b0*/  VOTEU.ALL UP0, P0 ;  /* 0x00000000003f7886 */ /* 0x000fe20000000000 */
[----:B------:R-:W-:Y:S01]  /*03c0*/  IMAD.IADD R0, R5, 0x1, -R0 ;  /* 0x0000000105007824 */ /* 0x000fe200078e0a00 */
[----:B------:R-:W0:Y:S01]  /*03d0*/  @P3 LDC R17, c[0x0][0x10] ;  /* 0x00000400ff113b82 */ /* 0x000e220000000800 */
[----:B------:R-:W-:Y:S01]  /*03e0*/  VOTEU.ALL UP1, P0 ;  /* 0x00000000003f7886 */ /* 0x000fe20000020000 */
[----:B--2---:R-:W-:Y:S01]  /*03f0*/  @P3 IMAD.MOV.U32 R6, RZ, RZ, R3 ;  /* 0x000000ffff063224 */ /* 0x004fe200078e0003 */
[----:B------:R-:W-:Y:S01]  /*0400*/  @!UP0 UMOV UR6, 0x400 ;  /* 0x0000040000068882 */ /* 0x000fe20000000000 */
[----:B------:R-:W-:-:S04]  /*0410*/  @!UP0 UIADD3 UR4, -UR4, 0x100000, URZ ;  /* 0x0010000004048890 */ /* 0x000fc8000fffe13f */
[----:B------:R-:W-:Y:S02]  /*0420*/  @!UP0 USHF.L.U32 UR5, UR4, 0xb, URZ ;  /* 0x0000000b04058899 */ /* 0x000fe4000800063f */
[----:B------:R-:W-:Y:S01]  /*0430*/  @!UP0 USHF.L.U32 UR4, UR4, 0x1, URZ ;  /* 0x0000000104048899 */ /* 0x000fe2000800063f */
[----:B------:R-:W-:Y:S02]  /*0440*/  @P3 IMAD.MOV.U32 R7, RZ, RZ, RZ ;  /* 0x000000ffff073224 */ /* 0x000fe400078e00ff */
[----:B------:R-:W-:Y:S01]  /*0450*/  IMAD.MOV.U32 R5, RZ, RZ, RZ ;  /* 0x000000ffff057224 */ /* 0x000fe200078e00ff */
[----:B------:R-:W1:Y:S01]  /*0460*/  @!UP0 S2UR UR7, SR_CgaCtaId ;  /* 0x00000000000789c3 */ /* 0x000e620000008800 */
[----:B------:R-:W-:-:S07]  /*0470*/  @P3 IMAD.MOV.U32 R11, RZ, RZ, RZ ;  /* 0x000000ffff0b3224 */ /* 0x000fce00078e00ff */
[----:B------:R-:W2:Y:S01]  /*0480*/  @!P3 LDC R9, c[0x0][0xc] ;  /* 0x00000300ff09bb82 */ /* 0x000ea20000000800 */
[----:B0-----:R-:W-:-:S04]  /*0490*/  @P3 IMAD.WIDE.U32 R16, R4, R17, R6 ;  /* 0x0000001104103225 */ /* 0x001fc800078e0006 */
[----:B------:R-:W-:Y:S01]  /*04a0*/  @P3 IMAD.IADD R17, R17, 0x1, R11 ;  /* 0x0000000111113824 */ /* 0x000fe200078e020b */
[----:B-1----:R-:W-:Y:S01]  /*04b0*/  @!UP0 ULEA UR6, UR7, UR6, 0x18 ;  /* 0x0000000607068291 */ /* 0x002fe2000f8ec03f */
[----:B------:R-:W-:Y:S01]  /*04c0*/  VOTEU.ALL UP0, P0 ;  /* 0x00000000003f7886 */ /* 0x000fe20000000000 */
[----:B------:R-:W-:-:S04]  /*04d0*/  ISETP.NE.AND P0, PT, R0, 0x3, PT ;  /* 0x000000030000780c */ /* 0x000fc80003f05270 */
[----:B------:R-:W-:Y:S01]  /*04e0*/  ISETP.EQ.OR P0, PT, R0, RZ, !P0 ;  /* 0x000000ff0000720c */ /* 0x000fe20004702670 */
[----:B--2---:R-:W-:-:S03]  /*04f0*/  @!P3 IMAD.WIDE.U32 R6, R9, R3, R4 ;  /* 0x000000030906b225 */ /* 0x004fc600078e0004 */
[C---:B------:R-:W-:Y:S01]  /*0500*/  ISETP.EQ.AND P0, PT, R8.reuse, RZ, P0 ;  /* 0x000000ff0800720c */ /* 0x040fe20000702270 */
[----:B------:R-:W-:Y:S01]  /*0510*/  VIADD R8, R8, 0xffffffff ;  /* 0xffffffff08087836 */ /* 0x000fe20000000000 */
[----:B------:R-:W0:Y:S02]  /*0520*/  FENCE.VIEW.ASYNC.S ;  /* 0x00000000000073c6 */ /* 0x000e240000000000 */
[----:B0-----:R0:W3:Y:S01]  /*0530*/  @!UP0 SYNCS.EXCH.64 URZ, [UR6+0x50], UR4 ;  /* 0x00005004063f85b2 */ /* 0x0010e20008000100 */
[----:B------:R-:W-:Y:S01]  /*0540*/  @!P3 IMAD.MOV.U32 R16, RZ, RZ, R6 ;  /* 0x000000ffff10b224 */ /* 0x000fe200078e0006 */
[----:B------:R-:W-:Y:S01]  /*0550*/  SEL R19, RZ, 0x1, !P0 ;  /* 0x00000001ff137807 */ /* 0x000fe20004000000 */
[----:B------:R-:W-:Y:S01]  /*0560*/  @!P3 IMAD.MOV.U32 R17, RZ, RZ, R7 ;  /* 0x000000ffff11b224 */ /* 0x000fe200078e0007 */
[----:B------:R-:W-:-:S04]  /*0570*/  ISETP.GE.U32.AND P1, PT, R8, 0x2, PT ;  /* 0x000000020800780c */ /* 0x000fc80003f26070 */
[----:B------:R-:W-:Y:S01]  /*0580*/  SEL R19, R19, 0x2, P1 ;  /* 0x0000000213137807 */ /* 0x000fe20000800000 */
[----:B------:R0:W3:Y:S01]  /*0590*/  @!UP1 SYNCS.EXCH.64 URZ, [UR6+0x58], UR4 ;  /* 0x00005804063f95b2 */ /* 0x0000e20008000100 */
[----:B------:R-:W-:Y:S01]  /*05a0*/  NOP ;  /* 0x0000000000007918 */ /* 0x000fe20000000000 */
[----:B---34-:R-:W-:Y:S06]  /*05b0*/  BAR.SYNC.DEFER_BLOCKING 0x0 ;  /* 0x0000000000007b1d */ /* 0x018fec0000010000 */
[----:B------:R-:W-:Y:S05]  /*05c0*/  @!P2 BRA `(.L_x_3) ;  /* 0x000000980068a947 */ /* 0x000fea0003800000 */
[----:B------:R-:W-:-:S13]  /*05d0*/  ISETP.GT.U32.AND P0, PT, R8, 0x1, PT ;  /* 0x000000010800780c */ /* 0x000fda0003f04070 */
[----:B0-----:R-:W-:Y:S05]  /*05e0*/  @P0 EXIT ;  /* 0x000000000000094d */ /* 0x001fea0003800000 */
[----:B------:R-:W-:Y:S01]  /*05f0*/  ULDC.64 UR4, c[0x0][0x650] ;  /* 0x0001940000047ab9 */ /* 0x000fe20000000a00 */
[----:B------:R-:W-:Y:S01]  /*0600*/  PRMT R0, RZ, 0x7610, R0 ;  /* 0x00007610ff007816 */ /* 0x000fe20000000000 */
[----:B------:R-:W-:Y:S01]  /*0610*/  IMAD.MOV.U32 R153, RZ, RZ, -0x1 ;  /* 0xffffffffff997424 */ /* 0x000fe200078e00ff */
[----:B------:R-:W-:Y:S01]  /*0620*/  ISETP.GE.U32.AND P0, PT, R16, UR4, PT ;  /* 0x0000000410007c0c */ /* 0x000fe2000bf06070 */
[----:B------:R-:W-:Y:S02]  /*0630*/  IMAD.MOV.U32 R152, RZ, RZ, -0x1 ;  /* 0xffffffffff987424 */ /* 0x000fe400078e00ff */
[----:B------:R-:W-:Y:S01]  /*0640*/  IMAD.MOV.U32 R23, RZ, RZ, -0x1 ;  /* 0xffffffffff177424 */ /* 0x000fe200078e00ff */
[----:B------:R-:W-:-:S13]  /*0650*/  ISETP.GE.U32.AND.EX P0, PT, R17, UR5, PT, P0 ;  /* 0x0000000511007c0c */ /* 0x000fda000bf06100 */
[----:B------:R-:W-:Y:S05]  /*0660*/  @P0 BRA `(.L_x_4) ;  /* 0x0000000400540947 */ /* 0x000fea0003800000 */
[----:B------:R-:W0:Y:S01]  /*0670*/  LDC.64 R14, c[0x0][0x628] ;  /* 0x00018a00ff0e7b82 */ /* 0x000e220000000a00 */
[----:B------:R-:W-:Y:S02]  /*0680*/  IMAD.MOV.U32 R6, RZ, RZ, R16 ;  /* 0x000000ffff067224 */ /* 0x000fe400078e0010 */
[----:B------:R-:W-:-:S05]  /*0690*/  IMAD.MOV.U32 R7, RZ, RZ, R17 ;  /* 0x000000ffff077224 */ /* 0x000fca00078e0011 */
[----:B------:R-:W1:Y:S08]  /*06a0*/  LDC R0, c[0x0][0x630] ;  /* 0x00018c00ff007b82 */ /* 0x000e700000000800 */
[----:B------:R-:W2:Y:S01]  /*06b0*/  LDC.64 R20, c[0x0][0x620] ;  /* 0x00018800ff147b82 */ /* 0x000ea20000000a00 */
[----:B0-----:R-:W-:-:S04]  /*06c0*/  ISETP.NE.U32.AND P0, PT, R14, RZ, PT ;  /* 0x000000ff0e00720c */ /* 0x001fc80003f05070 */
[----:B------:R-:W-:-:S13]  /*06d0*/  ISETP.NE.AND.EX P0, PT, R15, RZ, PT, P0 ;  /* 0x000000ff0f00720c */ /* 0x000fda0003f05300 */
[----:B-12---:R-:W-:Y:S05]  /*06e0*/  @!P0 BRA `(.L_x_5) ;  /* 0x0000000000288947 */ /* 0x006fea0003800000 */
[----:B------:R-:W0:Y:S02]  /*06f0*/  LDC R11, c[0x0][0x634] ;  /* 0x00018d00ff0b7b82 */ /* 0x000e240000000800 */
[----:B0-----:R-:W-:-:S05]  /*0700*/  IADD3 R11, P0, R16, R11, RZ ;  /* 0x0000000b100b7210 */ /* 0x001fca0007f1e0ff */
[----:B------:R-:W-:-:S04]  /*0710*/  IMAD.X R13, RZ, RZ, R17, P0 ;  /* 0x000000ffff0d7224 */ /* 0x000fc800000e0611 */
[----:B------:R-:W-:-:S04]  /*0720*/  IMAD.WIDE.U32 R6, R13, R14, RZ ;  /* 0x0000000e0d067225 */ /* 0x000fc800078e00ff */
[----:B------:R-:W-:-:S04]  /*0730*/  IMAD.WIDE.U32 R8, P0, R11, R15, R6 ;  /* 0x0000000f0b087225 */ /* 0x000fc80007800006 */
[----:B------:R-:W-:-:S04]  /*0740*/  IMAD.WIDE.U32 R6, R11, R14, RZ ;  /* 0x0000000e0b067225 */ /* 0x000fc800078e00ff */
[----:B------:R-:W-:Y:S01]  /*0750*/  IMAD.X R11, RZ, RZ, RZ, P0 ;  /* 0x000000ffff0b7224 */ /* 0x000fe200000e06ff */
[----:B------:R-:W-:Y:S01]  /*0760*/  IADD3 RZ, P0, R7, R8, RZ ;  /* 0x0000000807ff7210 */ /* 0x000fe20007f1e0ff */
[----:B------:R-:W-:-:S04]  /*0770*/  IMAD.MOV.U32 R10, RZ, RZ, R9 ;  /* 0x000000ffff0a7224 */ /* 0x000fc800078e0009 */
[----:B------:R-:W-:-:S08]  /*0780*/  IMAD.WIDE.U32.X R6, R13, R15, R10, P0 ;  /* 0x0000000f0d067225 */ /* 0x000fd000000e040a */
.L_x_5:
[-CC-:B------:R-:W-:Y:S01]  /*0790*/  SHF.R.U64 R23, R6, R0.reuse, R7.reuse ;  /* 0x0000000006177219 */ /* 0x180fe20000001207 */
[----:B------:R-:W0:Y:S01]  /*07a0*/  LDC R10, c[0x0][0x618] ;  /* 0x00018600ff0a7b82 */ /* 0x000e220000000800 */
[----:B------:R-:W-:Y:S01]  /*07b0*/  SHF.R.U32.HI R5, RZ, R0, R7 ;  /* 0x00000000ff057219 */ /* 0x000fe20000011607 */
[----:B------:R-:W-:Y:S01]  /*07c0*/  ULDC UR4, c[0x0][0x150] ;  /* 0x0000540000047ab9 */ /* 0x000fe20000000800 */
[----:B------:R-:W-:Y:S02]  /*07d0*/  IADD3 R9, P0, RZ, -R23, RZ ;  /* 0x80000017ff097210 */ /* 0x000fe40007f1e0ff */
[----:B------:R-:W-:-:S03]  /*07e0*/  I2FP.F32.U32 R0, R4 ;  /* 0x0000000400007245 */ /* 0x000fc60000201000 */
[----:B------:R-:W1:Y:S01]  /*07f0*/  LDC.64 R28, c[0x0][0x640] ;  /* 0x00019000ff1c7b82 */ /* 0x000e620000000a00 */
[----:B------:R-:W-:Y:S02]  /*0800*/  IMAD.X R11, RZ, RZ, ~R5, P0 ;  /* 0x000000ffff0b7224 */ /* 0x000fe400000e0e05 */
[----:B------:R-:W-:Y:S01]  /*0810*/  FMUL R0, R0, UR4 ;  /* 0x0000000400007c20 */ /* 0x000fe20008400000 */
[----:B------:R-:W-:Y:S01]  /*0820*/  IMAD.WIDE.U32 R6, R9, R20, R16 ;  /* 0x0000001409067225 */ /* 0x000fe200078e0010 */
[----:B------:R-:W-:-:S03]  /*0830*/  ULDC UR4, c[0x0][0x154] ;  /* 0x0000550000047ab9 */ /* 0x000fc60000000800 */
[----:B------:R-:W-:Y:S01]  /*0840*/  IMAD R8, R11, R20, RZ ;  /* 0x000000140b087224 */ /* 0x000fe200078e02ff */
[----:B------:R-:W2:Y:S01]  /*0850*/  LDC R5, c[0x0][0x144] ;  /* 0x00005100ff057b82 */ /* 0x000ea20000000800 */
[----:B------:R-:W3:Y:S02]  /*0860*/  F2I.U32.TRUNC.NTZ R0, R0 ;  /* 0x0000000000007305 */ /* 0x000ee4000020f000 */
[----:B------:R-:W-:-:S04]  /*0870*/  IMAD R9, R9, R21, R8 ;  /* 0x0000001509097224 */ /* 0x000fc800078e0208 */
[----:B------:R-:W-:Y:S01]  /*0880*/  IMAD.IADD R7, R7, 0x1, R9 ;  /* 0x0000000107077824 */ /* 0x000fe200078e0209 */
[----:B------:R-:W4:Y:S01]  /*0890*/  LDC R12, c[0x0][0x608] ;  /* 0x00018200ff0c7b82 */ /* 0x000f220000000800 */
[----:B------:R-:W-:-:S03]  /*08a0*/  IMAD.MOV.U32 R9, RZ, RZ, -0x1 ;  /* 0xffffffffff097424 */ /* 0x000fc600078e00ff */
[-CC-:B0-----:R-:W-:Y:S02]  /*08b0*/  SHF.R.U64 R20, R6, R10.reuse, R7.reuse ;  /* 0x0000000a06147219 */ /* 0x181fe40000001207 */
[----:B------:R-:W-:Y:S02]  /*08c0*/  I2FP.F32.U32 R6, R3 ;  /* 0x0000000300067245 */ /* 0x000fe40000201000 */
[----:B------:R-:W0:Y:S01]  /*08d0*/  LDC R26, c[0x0][0x658] ;  /* 0x00019600ff1a7b82 */ /* 0x000e220000000800 */
[----:B-1----:R-:W-:Y:S01]  /*08e0*/  ISETP.NE.U32.AND P0, PT, R28, RZ, PT ;  /* 0x000000ff1c00720c */ /* 0x002fe20003f05070 */
[----:B---3--:R-:W-:Y:S01]  /*08f0*/  IMAD.MOV R8, RZ, RZ, -R0 ;  /* 0x000000ffff087224 */ /* 0x008fe200078e0a00 */
[----:B------:R-:W-:Y:S01]  /*0900*/  SHF.R.U32.HI R7, RZ, R10, R7 ;  /* 0x0000000aff077219 */ /* 0x000fe20000011607 */
[----:B------:R-:W-:Y:S01]  /*0910*/  FMUL R6, R6, UR4 ;  /* 0x0000000406067c20 */ /* 0x000fe20008400000 */
[----:B------:R-:W-:-:S03]  /*0920*/  ISETP.NE.AND.EX P0, PT, R29, RZ, PT, P0 ;  /* 0x000000ff1d00720c */ /* 0x000fc60003f05300 */
[----:B------:R-:W1:Y:S01]  /*0930*/  LDC R14, c[0x0][0x148] ;  /* 0x00005200ff0e7b82 */ /* 0x000e620000000800 */
[----:B--2---:R-:W-:-:S07]  /*0940*/  IMAD R0, R5, R8, R4 ;  /* 0x0000000805007224 */ /* 0x004fce00078e0204 */
[----:B------:R-:W2:Y:S01]  /*0950*/  LDC R24, c[0x0][0x600] ;  /* 0x00018000ff187b82 */ /* 0x000ea20000000800 */
[-CC-:B----4-:R-:W-:Y:S02]  /*0960*/  SHF.R.U64 R30, R20, R12.reuse, R7.reuse ;  /* 0x0000000c141e7219 */ /* 0x190fe40000001207 */
[----:B------:R-:W-:Y:S01]  /*0970*/  SHF.R.U32.HI R5, RZ, R12, R7 ;  /* 0x0000000cff057219 */ /* 0x000fe20000011607 */
[----:B------:R-:W-:Y:S01]  /*0980*/  IMAD.MOV.U32 R7, RZ, RZ, 0x1 ;  /* 0x00000001ff077424 */ /* 0x000fe200078e00ff */
[----:B------:R3:W4:Y:S03]  /*0990*/  F2I.U32.TRUNC.NTZ R12, R6 ;  /* 0x00000006000c7305 */ /* 0x000726000020f000 */
[----:B------:R-:W1:Y:S01]  /*09a0*/  LDC R15, c[0x0][0x648] ;  /* 0x00019200ff0f7b82 */ /* 0x000e620000000800 */
[-C--:B0-----:R-:W-:Y:S02]  /*09b0*/  SHF.L.U32 R4, R9, R26.reuse, RZ ;  /* 0x0000001a09047219 */ /* 0x081fe400000006ff */
[----:B------:R-:W-:-:S02]  /*09c0*/  SHF.R.U64 R32, R30, R26, R5 ;  /* 0x0000001a1e207219 */ /* 0x000fc40000001205 */
[----:B------:R-:W-:Y:S02]  /*09d0*/  LOP3.LUT R11, RZ, R4, RZ, 0x33, !PT ;  /* 0x00000004ff0b7212 */ /* 0x000fe400078e33ff */
[-C--:B------:R-:W-:Y:S01]  /*09e0*/  SHF.R.U32.HI R5, RZ, R26.reuse, R5 ;  /* 0x0000001aff057219 */ /* 0x080fe20000011605 */
[----:B------:R-:W0:Y:S01]  /*09f0*/  LDC R21, c[0x0][0x638] ;  /* 0x00018e00ff157b82 */ /* 0x000e220000000800 */
[----:B------:R-:W-:Y:S01]  /*0a00*/  SHF.L.U32 R10, R7, R26, RZ ;  /* 0x0000001a070a7219 */ /* 0x000fe200000006ff */
[----:B------:R-:W-:-:S06]  /*0a10*/  IMAD.MOV.U32 R4, RZ, RZ, R32 ;  /* 0x000000ffff047224 */ /* 0x000fcc00078e0020 */
[----:B------:R-:W0:Y:S01]  /*0a20*/  LDC R153, c[0x0][0x610] ;  /* 0x00018400ff997b82 */ /* 0x000e220000000800 */
[----:B---34-:R-:W-:Y:S05]  /*0a30*/  @!P0 BRA `(.L_x_6) ;  /* 0x0000000000288947 */ /* 0x018fea0003800000 */
[----:B------:R-:W3:Y:S02]  /*0a40*/  LDC R9, c[0x0][0x64c] ;  /* 0x00019300ff097b82 */ /* 0x000ee40000000800 */
[----:B---3--:R-:W-:-:S05]  /*0a50*/  IADD3 R9, P0, R32, R9, RZ ;  /* 0x0000000920097210 */ /* 0x008fca0007f1e0ff */
        /* <DEDUP_REMOVED lines=8> */
.L_x_6:
[----:B-1----:R-:W-:Y:S01]  /*0ae0*/  SHF.R.U64 R4, R4, R15, R5 ;  /* 0x0000000f04047219 */ /* 0x002fe20000001205 */
[----:B--2---:R-:W-:Y:S01]  /*0af0*/  VIADD R5, R24, 0xffffffff ;  /* 0xffffffff18057836 */ /* 0x004fe20000000000 */
[----:B------:R-:W-:Y:S01]  /*0b00*/  LOP3.LUT R11, R30, R11, RZ, 0xc0, !PT ;  /* 0x0000000b1e0b7212 */ /* 0x000fe200078ec0ff */
[----:B------:R-:W-:Y:S02]  /*0b10*/  IMAD.MOV R12, RZ, RZ, -R12 ;  /* 0x000000ffff0c7224 */ /* 0x000fe400078e0a0c */
[----:B------:R-:W-:Y:S02]  /*0b20*/  IMAD.MOV R6, RZ, RZ, -R4 ;  /* 0x000000ffff067224 */ /* 0x000fe400078e0a04 */
[----:B------:R-:W-:Y:S01]  /*0b30*/  IMAD R11, R10, R4, R11 ;  /* 0x000000040a0b7224 */ /* 0x000fe200078e020b */
[----:B------:R-:W-:Y:S01]  /*0b40*/  LOP3.LUT R4, R20, R5, RZ, 0xc0, !PT ;  /* 0x0000000514047212 */ /* 0x000fe200078ec0ff */
[----:B------:R-:W-:Y:S02]  /*0b50*/  @P3 IMAD R0, R14, R12, R3 ;  /* 0x0000000c0e003224 */ /* 0x000fe400078e0203 */
[----:B0-----:R-:W-:-:S02]  /*0b60*/  IMAD R3, R6, R21, R32 ;  /* 0x0000001506037224 */ /* 0x001fc400078e0220 */
[----:B------:R-:W-:Y:S02]  /*0b70*/  IMAD R153, R11, R153, R0 ;  /* 0x000000990b997224 */ /* 0x000fe400078e0200 */
[----:B------:R-:W-:Y:S02]  /*0b80*/  IMAD R4, R3, R24, R4 ;  /* 0x0000001803047224 */ /* 0x000fe400078e0204 */
[----:B------:R-:W-:-:S03]  /*0b90*/  IMAD.MOV.U32 R0, RZ, RZ, 0x1 ;  /* 0x00000001ff007424 */ /* 0x000fc600078e00ff */
[----:B------:R-:W-:Y:S02]  /*0ba0*/  SEL R152, R4, R153, !P3 ;  /* 0x0000009904987207 */ /* 0x000fe40005800000 */
[----:B------:R-:W-:-:S07]  /*0bb0*/  SEL R153, R153, R4, !P3 ;  /* 0x0000000499997207 */ /* 0x000fce0005800000 */
.L_x_4:
[----:B------:R-:W-:-:S08]  /*0bc0*/  NOP ;  /* 0x0000000000007918 */ /* 0x000fd00000000000 */
[----:B------:R-:W0:Y:S02]  /*0bd0*/  USETMAXREG.TRY_ALLOC.CTAPOOL UP0, 0xe8 ;  /* 0x000000e8000079c8 */ /* 0x000e240008000600 */
[----:B0-----:R-:W-:-:S13]  /*0be0*/  PLOP3.LUT P0, PT, PT, PT, UP0, 0x80, 0x0 ;  /* 0x000000000000781c */ /* 0x001fda0003f0f008 */
[----:B------:R-:W-:Y:S05]  /*0bf0*/  @!P0 BRA `(.L_x_4) ;  /* 0xfffffffc00f08947 */ /* 0x000fea000383ffff */
[----:B------:R-:W-:Y:S01]  /*0c00*/  ULDC.64 UR4, c[0x0][0x598] ;  /* 0x0001660000047ab9 */ /* 0x000fe20000000a00 */
[----:B------:R-:W-:Y:S01]  /*0c10*/  ULDC.64 UR36, c[0x0][0x208] ;  /* 0x0000820000247ab9 */ /* 0x000fe20000000a00 */
[----:B------:R-:W-:-:S04]  /*0c20*/  ISETP.NE.U32.AND P0, PT, RZ, UR4, PT ;  /* 0x00000004ff007c0c */ /* 0x000fc8000bf05070 */
[----:B------:R-:W-:-:S13]  /*0c30*/  ISETP.NE.AND.EX P0, PT, RZ, UR5, PT, P0 ;  /* 0x00000005ff007c0c */ /* 0x000fda000bf05300 */
[----:B------:R-:W-:Y:S05]  /*0c40*/  @!P0 BRA `(.L_x_7) ;  /* 0x00000000001c8947 */ /* 0x000fea0003800000 */
[----:B------:R-:W0:Y:S02]  /*0c50*/  LDC.64 R4, c[0x0][0x598] ;  /* 0x00016600ff047b82 */ /* 0x000e240000000a00 */
[----:B0-----:R-:W2:Y:S02]  /*0c60*/  LDG.E.64 R4, desc[UR36][R4.64] ;  /* 0x0000002404047981 */ /* 0x001ea4000c1e1b00 */
[----:B--2---:R-:W-:-:S04]  /*0c70*/  ISETP.NE.U32.AND P0, PT, R4, RZ, PT ;  /* 0x000000ff0400720c */ /* 0x004fc80003f05070 */
[----:B------:R-:W-:-:S13]  /*0c80*/  ISETP.NE.AND.EX P0, PT, R5, RZ, PT, P0 ;  /* 0x000000ff0500720c */ /* 0x000fda0003f05300 */
[----:B------:R-:W-:Y:S05]  /*0c90*/  @!P0 BRA `(.L_x_7) ;  /* 0x0000000000088947 */ /* 0x000fea0003800000 */
[----:B------:R0:W5:Y:S01]  /*0ca0*/  LD.E R154, desc[UR36][R4.64] ;  /* 0x00000024049a7980 */ /* 0x000162000c101900 */
[----:B------:R-:W-:Y:S05]  /*0cb0*/  BRA `(.L_x_8) ;  /* 0x0000000000247947 */ /* 0x000fea0003800000 */
.L_x_7:
[----:B------:R-:W-:Y:S02]  /*0cc0*/  ULDC.64 UR4, c[0x0][0x588] ;  /* 0x0001620000047ab9 */ /* 0x000fe40000000a00 */
[----:B------:R-:W-:-:S04]  /*0cd0*/  ISETP.NE.U32.AND P0, PT, RZ, UR4, PT ;  /* 0x00000004ff007c0c */ /* 0x000fc8000bf05070 */
[----:B------:R-:W-:-:S13]  /*0ce0*/  ISETP.NE.AND.EX P0, PT, RZ, UR5, PT, P0 ;  /* 0x00000005ff007c0c */ /* 0x000fda000bf05300 */
[----:B------:R-:W-:Y:S05]  /*0cf0*/  @!P0 BRA `(.L_x_9) ;  /* 0x00000000000c8947 */ /* 0x000fea0003800000 */
[----:B------:R-:W0:Y:S02]  /*0d00*/  LDC.64 R154, c[0x0][0x588] ;  /* 0x00016200ff9a7b82 */ /* 0x000e240000000a00 */
[----:B0-----:R1:W5:Y:S01]  /*0d10*/  LDG.E R154, desc[UR36][R154.64] ;  /* 0x000000249a9a7981 */ /* 0x001362000c1e1900 */
[----:B------:R-:W-:Y:S05]  /*0d20*/  BRA `(.L_x_8) ;  /* 0x0000000000087947 */ /* 0x000fea0003800000 */
.L_x_9:
[----:B------:R-:W-:Y:S02]  /*0d30*/  ULDC UR4, c[0x0][0x580] ;  /* 0x0001600000047ab9 */ /* 0x000fe40000000800 */
[----:B------:R-:W-:-:S07]  /*0d40*/  IMAD.U32 R154, RZ, RZ, UR4 ;  /* 0x00000004ff9a7e24 */ /* 0x000fce000f8e00ff */
.L_x_8:
[----:B------:R-:W-:Y:S02]  /*0d50*/  ULDC.64 UR4, c[0x0][0x5a0] ;  /* 0x0001680000047ab9 */ /* 0x000fe40000000a00 */
[----:B------:R-:W-:-:S04]  /*0d60*/  ISETP.NE.U32.AND P0, PT, RZ, UR4, PT ;  /* 0x00000004ff007c0c */ /* 0x000fc8000bf05070 */
[----:B------:R-:W-:-:S13]  /*0d70*/  ISETP.NE.AND.EX P0, PT, RZ, UR5, PT, P0 ;  /* 0x00000005ff007c0c */ /* 0x000fda000bf05300 */
[----:B------:R-:W-:Y:S05]  /*0d80*/  @!P0 BRA `(.L_x_10) ;  /* 0x00000000001c8947 */ /* 0x000fea0003800000 */
[----:B0-----:R-:W0:Y:S02]  /*0d90*/  LDC.64 R4, c[0x0][0x5a0] ;  /* 0x00016800ff047b82 */ /* 0x001e240000000a00 */
[----:B0-----:R-:W2:Y:S02]  /*0da0*/  LDG.E.64 R4, desc[UR36][R4.64] ;  /* 0x0000002404047981 */ /* 0x001ea4000c1e1b00 */
[----:B--2---:R-:W-:-:S04]  /*0db0*/  ISETP.NE.U32.AND P0, PT, R4, RZ, PT ;  /* 0x000000ff0400720c */ /* 0x004fc80003f05070 */
[----:B------:R-:W-:-:S13]  /*0dc0*/  ISETP.NE.AND.EX P0, PT, R5, RZ, PT, P0 ;  /* 0x000000ff0500720c */ /* 0x000fda0003f05300 */
[----:B------:R-:W-:Y:S05]  /*0dd0*/  @!P0 BRA `(.L_x_10) ;  /* 0x0000000000088947 */ /* 0x000fea0003800000 */
[----:B-1----:R0:W5:Y:S01]  /*0de0*/  LD.E R155, desc[UR36][R4.64] ;  /* 0x00000024049b7980 */ /* 0x002162000c101900 */
[----:B------:R-:W-:Y:S05]  /*0df0*/  BRA `(.L_x_11) ;  /* 0x0000000000247947 */ /* 0x000fea0003800000 */
.L_x_10:
[----:B------:R-:W-:Y:S02]  /*0e00*/  ULDC.64 UR4, c[0x0][0x590] ;  /* 0x0001640000047ab9 */ /* 0x000fe40000000a00 */
[----:B------:R-:W-:-:S04]  /*0e10*/  ISETP.NE.U32.AND P0, PT, RZ, UR4, PT ;  /* 0x00000004ff007c0c */ /* 0x000fc8000bf05070 */
[----:B------:R-:W-:-:S13]  /*0e20*/  ISETP.NE.AND.EX P0, PT, RZ, UR5, PT, P0 ;  /* 0x00000005ff007c0c */ /* 0x000fda000bf05300 */
[----:B------:R-:W-:Y:S05]  /*0e30*/  @!P0 BRA `(.L_x_12) ;  /* 0x00000000000c8947 */ /* 0x000fea0003800000 */
[----:B0-----:R-:W1:Y:S02]  /*0e40*/  LDC.64 R4, c[0x0][0x590] ;  /* 0x00016400ff047b82 */ /* 0x001e640000000a00 */
[----:B-1----:R1:W5:Y:S01]  /*0e50*/  LDG.E R155, desc[UR36][R4.64] ;  /* 0x00000024049b7981 */ /* 0x002362000c1e1900 */
[----:B------:R-:W-:Y:S05]  /*0e60*/  BRA `(.L_x_11) ;  /* 0x0000000000087947 */ /* 0x000fea0003800000 */
.L_x_12:
[----:B------:R-:W-:Y:S02]  /*0e70*/  ULDC UR4, c[0x0][0x584] ;  /* 0x0001610000047ab9 */ /* 0x000fe40000000800 */
[----:B-1----:R-:W-:-:S07]  /*0e80*/  IMAD.U32 R155, RZ, RZ, UR4 ;  /* 0x00000004ff9b7e24 */ /* 0x002fce000f8e00ff */
.L_x_11:
[----:B------:R-:W-:-:S13]  /*0e90*/  LOP3.LUT P0, RZ, R0, 0xff, RZ, 0xc0, !PT ;  /* 0x000000ff00ff7812 */ /* 0x000fda000780c0ff */
[----:B------:R-:W-:Y:S05]  /*0ea0*/  @!P0 EXIT ;  /* 0x000000000000894d */ /* 0x000fea0003800000 */
[----:B------:R-:W-:Y:S01]  /*0eb0*/  ULDC UR4, c[0x0][0x28c] ;  /* 0x0000a30000047ab9 */ /* 0x000fe20000000800 */
[----:B------:R-:W-:Y:S01]  /*0ec0*/  LOP3.LUT R158, R19, 0x1, RZ, 0xfc, !PT ;  /* 0x00000001139e7812 */ /* 0x000fe200078efcff */
[----:B------:R-:W-:Y:S01]  /*0ed0*/  UIADD3 UR4, UR4, 0x3f, URZ ;  /* 0x0000003f04047890 */ /* 0x000fe2000fffe03f */
[----:B------:R-:W-:Y:S01]  /*0ee0*/  UMOV UR38, URZ ;  /* 0x0000003f00267c82 */ /* 0x000fe20008000000 */
[----:B------:R-:W-:Y:S02]  /*0ef0*/  UMOV UR39, URZ ;  /* 0x0000003f00277c82 */ /* 0x000fe40008000000 */
[----:B------:R-:W-:-:S04]  /*0f00*/  USHF.R.S32.HI UR5, URZ, 0x1f, UR4 ;  /* 0x0000001f3f057899 */ /* 0x000fc80008011404 */
[----:B------:R-:W-:-:S04]  /*0f10*/  ULEA.HI UR5, UR5, UR4, URZ, 0x6 ;  /* 0x0000000405057291 */ /* 0x000fc8000f8f303f */
[----:B------:R-:W-:-:S12]  /*0f20*/  USHF.R.S32.HI UR40, URZ, 0x6, UR5 ;  /* 0x000000063f287899 */ /* 0x000fd80008011405 */
.L_x_286:
[----:B------:R-:W-:Y:S01]  /*0f30*/  LOP3.LUT R0, R18, 0x80, RZ, 0xc0, !PT ;  /* 0x0000008012007812 */ /* 0x000fe200078ec0ff */
[----:B--2---:R-:W2:Y:S01]  /*0f40*/  S2UR UR7, SR_CgaCtaId ;  /* 0x00000000000779c3 */ /* 0x004ea20000008800 */
[----:B------:R-:W-:Y:S02]  /*0f50*/  UMOV UR6, 0x400 ;  /* 0x0000040000067882 */ /* 0x000fe40000000000 */
[----:B------:R-:W-:-:S06]  /*0f60*/  SHF.R.U32.HI R0, RZ, 0x7, R0 ;  /* 0x00000007ff007819 */ /* 0x000fcc0000011600 */
[----:B---3--:R-:W3:Y:S01]  /*0f70*/  SHFL.IDX PT, R0, R0, RZ, 0x1f ;  /* 0x00001fff00007589 */ /* 0x008ee200000e0000 */
[----:B--2---:R-:W-:Y:S01]  /*0f80*/  ULEA UR42, UR7, UR6, 0x18 ;  /* 0x00000006072a7291 */ /* 0x004fe2000f8ec03f */
[----:B---3--:R-:W-:-:S13]  /*0f90*/  R2UR UR4, R0 ;  /* 0x00000000000472ca */ /* 0x008fda00000e0000 */
[----:B------:R-:W-:-:S04]  /*0fa0*/  ULEA.HI UR5, UR4, UR4, URZ, 0x1 ;  /* 0x0000000404057291 */ /* 0x000fc8000f8f083f */
[----:B------:R-:W-:-:S04]  /*0fb0*/  ULOP3.LUT UR5, UR5, 0x7fffe, URZ, 0xc0, !UPT ;  /* 0x0007fffe05057892 */ /* 0x000fc8000f8ec03f */
[----:B------:R-:W-:-:S03]  /*0fc0*/  UIADD3 UR5, UR4, -UR5, URZ ;  /* 0x8000000504057290 */ /* 0x000fc6000fffe03f */
[----:B------:R-:W-:Y:S01]  /*0fd0*/  ULDC UR4, c[0x0][0x28c] ;  /* 0x0000a30000047ab9 */ /* 0x000fe20000000800 */
[----:B------:R-:W-:Y:S01]  /*0fe0*/  ULEA UR5, UR5, UR42, 0xd ;  /* 0x0000002a05057291 */ /* 0x000fe2000f8e683f */
[----:B------:R-:W-:-:S03]  /*0ff0*/  ISETP.LT.AND P0, PT, RZ, UR4, PT ;  /* 0x00000004ff007c0c */ /* 0x000fc6000bf01270 */
[----:B------:R-:W-:-:S04]  /*1000*/  UIADD3 UR5, UR5, 0x100, URZ ;  /* 0x0000010005057890 */ /* 0x000fc8000fffe03f */
[----:B------:R-:W-:-:S04]  /*1010*/  USHF.R.U32.HI UR5, URZ, 0x4, UR5 ;  /* 0x000000043f057899 */ /* 0x000fc80008011605 */
[----:B------:R-:W-:Y:S02]  /*1020*/  ULOP3.LUT UR41, UR5, 0x3fff, URZ, 0xc0, !UPT ;  /* 0x00003fff05297892 */ /* 0x000fe4000f8ec03f */
[----:B-1----:R-:W-:Y:S10]  /*1030*/  @P0 BRA `(.L_x_13) ;  /* 0x0000000000400947 */ /* 0x002ff40003800000 */
[----:B------:R-:W-:Y:S01]  /*1040*/  MOV R0, 0x0 ;  /* 0x0000000000007802 */ /* 0x000fe20000000f00 */
[----:B------:R-:W-:Y:S01]  /*1050*/  ULDC.64 UR4, c[0x4][0x68] ;  /* 0x01001a0000047ab9 */ /* 0x000fe20000000a00 */
[----:B------:R-:W-:Y:S01]  /*1060*/  ULDC.64 UR6, c[0x4][0x8] ;  /* 0x0100020000067ab9 */ /* 0x000fe20000000a00 */
[----:B01----:R-:W-:Y:S01]  /*1070*/  IMAD.U32 R4, RZ, RZ, UR4 ;  /* 0x00000004ff047e24 */ /* 0x003fe2000f8e00ff */
[----:B------:R0:W1:Y:S01]  /*1080*/  LDC.64 R14, c[0x4][R0] ;  /* 0x01000000000e7b82 */ /* 0x0000620000000a00 */
[----:B------:R-:W-:Y:S01]  /*1090*/  IMAD.U32 R5, RZ, RZ, UR5 ;  /* 0x00000005ff057e24 */ /* 0x000fe2000f8e00ff */
[----:B------:R-:W-:Y:S01]  /*10a0*/  ULDC.64 UR4, c[0x4][0x70] ;  /* 0x01001c0000047ab9 */ /* 0x000fe20000000a00 */
[----:B------:R-:W-:Y:S02]  /*10b0*/  IMAD.U32 R10, RZ, RZ, UR6 ;  /* 0x00000006ff0a7e24 */ /* 0x000fe4000f8e00ff */
[----:B------:R-:W-:Y:S02]  /*10c0*/  IMAD.U32 R6, RZ, RZ, UR4 ;  /* 0x00000004ff067e24 */ /* 0x000fe4000f8e00ff */
[----:B------:R-:W-:-:S02]  /*10d0*/  IMAD.U32 R7, RZ, RZ, UR5 ;  /* 0x00000005ff077e24 */ /* 0x000fc4000f8e00ff */
[----:B------:R-:W-:Y:S02]  /*10e0*/  IMAD.U32 R11, RZ, RZ, UR7 ;  /* 0x00000007ff0b7e24 */ /* 0x000fe4000f8e00ff */
[----:B------:R-:W-:Y:S02]  /*10f0*/  IMAD.MOV.U32 R8, RZ, RZ, 0x1e1 ;  /* 0x000001e1ff087424 */ /* 0x000fe400078e00ff */
[----:B------:R-:W-:Y:S02]  /*1100*/  IMAD.MOV.U32 R12, RZ, RZ, 0x1 ;  /* 0x00000001ff0c7424 */ /* 0x000fe400078e00ff */
[----:B0-----:R-:W-:-:S07]  /*1110*/  IMAD.MOV.U32 R13, RZ, RZ, RZ ;  /* 0x000000ffff0d7224 */ /* 0x001fce00078e00ff */
[----:B------:R-:W-:-:S07]  /*1120*/  LEPC R20, `(.L_x_13) ;  /* 0x000000001014794e */ /* 0x000fce0000000000 */
[----:B-1---5:R-:W-:Y:S05]  /*1130*/  CALL.ABS.NOINC R14 ;  /* 0x000000000e007343 */ /* 0x022fea0003c00000 */
.L_x_13:
[----:B------:R-:W-:-:S13]  /*1140*/  ISETP.NE.AND P0, PT, R158, 0x3, PT ;  /* 0x000000039e00780c */ /* 0x000fda0003f05270 */
[----:B------:R-:W-:Y:S05]  /*1150*/  @!P0 BRA `(.L_x_14) ;  /* 0x0000000000048947 */ /* 0x000fea0003800000 */
[----:B------:R-:W-:Y:S01]  /*1160*/  BPT.TRAP 0x1 ;  /* 0x000000040000795c */ /* 0x000fe20000300000 */
.L_x_14:
[----:B------:R-:W-:Y:S02]  /*1170*/  IMAD.U32 R3, RZ, RZ, UR39 ;  /* 0x00000027ff037e24 */ /* 0x000fe4000f8e00ff */
[----:B------:R-:W-:-:S03]  /*1180*/  IMAD.U32 R0, RZ, RZ, UR38 ;  /* 0x00000026ff007e24 */ /* 0x000fc6000f8e00ff */
[----:B------:R-:W-:Y:S02]  /*1190*/  LEA R3, R3, UR42, 0x3 ;  /* 0x0000002a03037c11 */ /* 0x000fe4000f8e18ff */
[----:B------:R-:W-:-:S04]  /*11a0*/  SHF.L.U32 R0, R0, 0x1f, RZ ;  /* 0x0000001f00007819 */ /* 0x000fc800000006ff */
[----:B------:R2:W3:Y:S01]  /*11b0*/  SYNCS.PHASECHK.TRANS64.TRYWAIT P1, [R3+URZ], R0 ;  /* 0x00000000030075a7 */ /* 0x0004e2000802017f */
[----:B------:R-:W-:Y:S05]  /*11c0*/  @!P0 BRA `(.L_x_15) ;  /* 0x0000000000048947 */ /* 0x000fea0003800000 */
[----:B------:R-:W-:Y:S01]  /*11d0*/  BPT.TRAP 0x1 ;  /* 0x000000040000795c */ /* 0x000fe20000300000 */
.L_x_15:
[----:B---3--:R-:W-:Y:S05]  /*11e0*/  @P1 BRA `(.L_x_16) ;  /* 0x0000000000081947 */ /* 0x008fea0003800000 */
[----:B------:R-:W3:Y:S02]  /*11f0*/  SYNCS.PHASECHK.TRANS64.TRYWAIT P1, [R3+URZ], R0 ;  /* 0x00000000030075a7 */ /* 0x000ee4000802017f */
[----:B---3--:R-:W-:Y:S05]  /*1200*/  @!P1 BRA `(.L_x_17) ;  /* 0x000000a400409947 */ /* 0x008fea0003800000 */
.L_x_16:
[----:B------:R-:W-:-:S04]  /*1210*/  UISETP.LT.AND UP0, UPT, UR40, 0x1, UPT ;  /* 0x000000012800788c */ /* 0x000fc8000bf01270 */
[----:B------:R-:W-:-:S04]  /*1220*/  USEL UR4, UR40, 0x1, UP0 ;  /* 0x0000000128047887 */ /* 0x000fc80008000000 */
[----:B------:R-:W-:-:S06]  /*1230*/  UIADD3 UR4, UR40, -UR4, URZ ;  /* 0x8000000428047290 */ /* 0x000fcc000fffe03f */
[----:B--23--:R-:W-:Y:S01]  /*1240*/  IMAD.U32 R0, RZ, RZ, UR4 ;  /* 0x00000004ff007e24 */ /* 0x00cfe2000f8e00ff */
[----:B------:R-:W-:Y:S05]  /*1250*/  WARPSYNC.ALL ;  /* 0x0000000000007948 */ /* 0x000fea0003800000 */
[----:B------:R-:W-:Y:S01]  /*1260*/  ISETP.GE.AND P1, PT, R0, 0x1, PT ;  /* 0x000000010000780c */ /* 0x000fe20003f26270 */
[----:B------:R-:W-:Y:S01]  /*1270*/  UIADD3 UR4, UR42, 0x10100, URZ ;  /* 0x000101002a047890 */ /* 0x000fe2000fffe03f */
[----:B------:R-:W-:Y:S01]  /*1280*/  WARPGROUP.ARRIVE ;  /* 0x00000000000079c5 */ /* 0x000fe20000000000 */
[----:B------:R-:W-:Y:S01]  /*1290*/  UMOV UR9, 0x40000040 ;  /* 0x4000004000097882 */ /* 0x000fe20000000000 */
[----:B------:R-:W-:Y:S01]  /*12a0*/  UMOV UR11, 0x40000040 ;  /* 0x40000040000b7882 */ /* 0x000fe20000000000 */
[----:B------:R-:W-:-:S04]  /*12b0*/  USHF.R.U32.HI UR4, URZ, 0x4, UR4 ;  /* 0x000000043f047899 */ /* 0x000fc80008011604 */
[----:B------:R-:W-:Y:S02]  /*12c0*/  ULOP3.LUT UR5, UR4, 0x3fff, URZ, 0xc0, !UPT ;  /* 0x00003fff04057892 */ /* 0x000fe4000f8ec03f */
[----:B------:R-:W-:Y:S02]  /*12d0*/  ULOP3.LUT UR4, UR41, 0x10000, URZ, 0xfc, !UPT ;  /* 0x0001000029047892 */ /* 0x000fe4000f8efc3f */
[----:B------:R-:W-:Y:S02]  /*12e0*/  ULOP3.LUT UR5, UR5, 0x2000000, URZ, 0xfc, !UPT ;  /* 0x0200000005057892 */ /* 0x000fe4000f8efc3f */
[----:B------:R-:W-:Y:S02]  /*12f0*/  ULEA UR6, UR39, UR4, 0xa ;  /* 0x0000000427067291 */ /* 0x000fe4000f8e503f */
[----:B------:R-:W-:-:S05]  /*1300*/  ULEA UR7, UR39, UR5, 0xb ;  /* 0x0000000527077291 */ /* 0x000fca000f8e583f */
[----:B------:R-:W-:Y:S02]  /*1310*/  UMOV UR8, UR6 ;  /* 0x0000000600087c82 */ /* 0x000fe40008000000 */
[----:B------:R-:W-:Y:S02]  /*1320*/  UMOV UR10, UR7 ;  /* 0x00000007000a7c82 */ /* 0x000fe40008000000 */
[----:B------:R-:W-:Y:S01]  /*1330*/  HGMMA.64x256x16.F32 R24, gdesc[UR8].tnspB, RZ, !UPT, gsb0 ;  /* 0x43e00000081879f0 */ /* 0x000fe2000c0008ff */
[----:B------:R-:W-:Y:S02]  /*1340*/  UIADD3 UR8, UR6, 0x2, URZ ;  /* 0x0000000206087890 */ /* 0x000fe4000fffe03f */
[----:B------:R-:W-:Y:S01]  /*1350*/  UIADD3 UR10, UR7, 0x80, URZ ;  /* 0x00000080070a7890 */ /* 0x000fe2000fffe03f */
[----:B------:R-:W-:Y:S01]  /*1360*/  UMOV UR9, 0x40000040 ;  /* 0x4000004000097882 */ /* 0x000fe20000000000 */
[----:B------:R-:W-:Y:S01]  /*1370*/  UMOV UR11, 0x40000040 ;  /* 0x40000040000b7882 */ /* 0x000fe20000000000 */
[----:B------:R-:W-:-:S02]  /*1380*/  WARPGROUP.DEPBAR.LE gsb0, 0x0 ;  /* 0x00008000000079c5 */ /* 0x000fc40000010000 */
[----:B------:R-:W-:-:S15]  /*1390*/  WARPGROUP.ARRIVE ;  /* 0x00000000000079c5 */ /* 0x000fde0000000000 */
[----:B------:R-:W-:-:S05]  /*13a0*/  NOP ;  /* 0x0000000000007918 */ /* 0x000fca0000000000 */
[----:B------:R-:W-:Y:S01]  /*13b0*/  HGMMA.64x256x16.F32 R24, gdesc[UR8].tnspB, R24, gsb0 ;  /* 0x43e00000081879f0 */ /* 0x000fe20008000818 */
[----:B------:R-:W-:Y:S02]  /*13c0*/  UIADD3 UR8, UR6, 0x4, URZ ;  /* 0x0000000406087890 */ /* 0x000fe4000fffe03f */
[----:B------:R-:W-:Y:S01]  /*13d0*/  UIADD3 UR10, UR7, 0x100, URZ ;  /* 0x00000100070a7890 */ /* 0x000fe2000fffe03f */
[----:B------:R-:W-:Y:S01]  /*13e0*/  UMOV UR9, 0x40000040 ;  /* 0x4000004000097882 */ /* 0x000fe20000000000 */
[----:B------:R-:W-:Y:S01]  /*13f0*/  UMOV UR11, 0x40000040 ;  /* 0x40000040000b7882 */ /* 0x000fe20000000000 */
[----:B------:R-:W-:Y:S02]  /*1400*/  WARPGROUP.DEPBAR.LE gsb0, 0x0 ;  /* 0x00008000000079c5 */ /* 0x000fe40000010000 */
        /* <DEDUP_REMOVED lines=10> */
[----:B------:R-:W-:Y:S03]  /*14b0*/  HGMMA.64x256x16.F32 R24, gdesc[UR8].tnspB, R24, gsb0 ;  /* 0x43e00000081879f0 */ /* 0x000fe60008000818 */
[----:B------:R-:W-:Y:S02]  /*14c0*/  WARPGROUP.DEPBAR.LE gsb0, 0x0 ;  /* 0x00008000000079c5 */ /* 0x000fe40000010000 */
[----:B------:R-:W-:Y:S05]  /*14d0*/  @!P1 BRA `(.L_x_18) ;  /* 0x0000000400249947 */ /* 0x000fea0003800000 */
[----:B------:R-:W-:-:S04]  /*14e0*/  UIADD3 UR6, UR39, 0x1, URZ ;  /* 0x0000000127067890 */ /* 0x000fc8000fffe03f */
[----:B------:R-:W-:-:S04]  /*14f0*/  UISETP.NE.AND UP0, UPT, UR6, 0x4, UPT ;  /* 0x000000040600788c */ /* 0x000fc8000bf05270 */
[----:B------:R-:W-:Y:S02]  /*1500*/  USEL UR7, URZ, 0x1, UP0 ;  /* 0x000000013f077887 */ /* 0x000fe40008000000 */
[----:B------:R-:W-:Y:S02]  /*1510*/  USEL UR6, UR6, URZ, UP0 ;  /* 0x0000003f06067287 */ /* 0x000fe40008000000 */
[----:B------:R-:W-:-:S06]  /*1520*/  ULOP3.LUT UR7, UR38, UR7, URZ, 0x3c, !UPT ;  /* 0x0000000726077292 */ /* 0x000fcc000f8e3c3f */
[----:B01----:R-:W-:Y:S01]  /*1530*/  IMAD.U32 R5, RZ, RZ, UR7 ;  /* 0x00000007ff057e24 */ /* 0x003fe2000f8e00ff */
[----:B------:R-:W-:-:S06]  /*1540*/  UMOV UR7, UR39 ;  /* 0x0000002700077c82 */ /* 0x000fcc0008000000 */
.L_x_25:
[----:B01----:R-:W-:Y:S05]  /*1550*/  @!P0 BRA `(.L_x_19) ;  /* 0x0000000000048947 */ /* 0x003fea0003800000 */
[----:B------:R-:W-:Y:S01]  /*1560*/  BPT.TRAP 0x1 ;  /* 0x000000040000795c */ /* 0x000fe20000300000 */
.L_x_19:
[----:B------:R-:W0:Y:S01]  /*1570*/  S2UR UR9, SR_CgaCtaId ;  /* 0x00000000000979c3 */ /* 0x000e220000008800 */
[----:B------:R-:W-:Y:S01]  /*1580*/  UMOV UR8, 0x400 ;  /* 0x0000040000087882 */ /* 0x000fe20000000000 */
[----:B------:R-:W-:Y:S01]  /*1590*/  SHF.L.U32 R3, R5, 0x1f, RZ ;  /* 0x0000001f05037819 */ /* 0x000fe200000006ff */
[----:B0-----:R-:W-:-:S04]  /*15a0*/  ULEA UR14, UR9, UR8, 0x18 ;  /* 0x00000008090e7291 */ /* 0x001fc8000f8ec03f */
[----:B------:R-:W-:-:S09]  /*15b0*/  ULEA UR8, UR6, UR14, 0x3 ;  /* 0x0000000e06087291 */ /* 0x000fd2000f8e183f */
[----:B------:R0:W1:Y:S01]  /*15c0*/  SYNCS.PHASECHK.TRANS64.TRYWAIT P1, [UR8], R3 ;  /* 0x00000003ff0075a7 */ /* 0x0000620008020148 */
[----:B------:R-:W-:Y:S05]  /*15d0*/  @!P0 BRA `(.L_x_20) ;  /* 0x0000000000048947 */ /* 0x000fea0003800000 */
[----:B------:R-:W-:Y:S01]  /*15e0*/  BPT.TRAP 0x1 ;  /* 0x000000040000795c */ /* 0x000fe20000300000 */
.L_x_20:
[----:B-1----:R-:W-:Y:S05]  /*15f0*/  @P1 BRA `(.L_x_21) ;  /* 0x0000000000081947 */ /* 0x002fea0003800000 */
[----:B------:R-:W1:Y:S02]  /*1600*/  SYNCS.PHASECHK.TRANS64.TRYWAIT P1, [UR8], R3 ;  /* 0x00000003ff0075a7 */ /* 0x000e640008020148 */
[----:B-1----:R-:W-:Y:S05]  /*1610*/  @!P1 BRA `(.L_x_22) ;  /* 0x000000a000509947 */ /* 0x002fea0003800000 */
.L_x_21:
[----:B------:R-:W-:Y:S01]  /*1620*/  ULEA UR12, UR6, UR4, 0xa ;  /* 0x00000004060c7291 */ /* 0x000fe2000f8e503f */
[----:B------:R-:W-:Y:S01]  /*1630*/  WARPGROUP.ARRIVE ;  /* 0x00000000000079c5 */ /* 0x000fe20000000000 */
[----:B------:R-:W-:Y:S01]  /*1640*/  ULEA UR13, UR6, UR5, 0xb ;  /* 0x00000005060d7291 */ /* 0x000fe2000f8e583f */
[----:B------:R-:W-:Y:S01]  /*1650*/  UMOV UR9, 0x40000040 ;  /* 0x4000004000097882 */ /* 0x000fe20000000000 */
[----:B------:R-:W-:-:S03]  /*1660*/  UMOV UR11, 0x40000040 ;  /* 0x40000040000b7882 */ /* 0x000fc60000000000 */
[----:B------:R-:W-:Y:S02]  /*1670*/  UMOV UR8, UR12 ;  /* 0x0000000c00087c82 */ /* 0x000fe40008000000 */
[----:B------:R-:W-:Y:S02]  /*1680*/  UMOV UR10, UR13 ;  /* 0x0000000d000a7c82 */ /* 0x000fe40008000000 */
[----:B------:R-:W-:Y:S01]  /*1690*/  HGMMA.64x256x16.F32 R24, gdesc[UR8].tnspB, R24, gsb0 ;  /* 0x43e00000081879f0 */ /* 0x000fe20008000818 */
        /* <DEDUP_REMOVED lines=26> */
[----:B------:R-:W-:Y:S01]  /*1840*/  BPT.TRAP 0x1 ;  /* 0x000000040000795c */ /* 0x000fe20000300000 */
.L_x_23:
[----:B------:R-:W-:Y:S01]  /*1850*/  ULEA UR8, UR7, UR14, 0x3 ;  /* 0x0000000e07087291 */ /* 0x000fe2000f8e183f */
[----:B------:R-:W-:-:S03]  /*1860*/  ISETP.GT.U32.AND P1, PT, R19, 0x1, PT ;  /* 0x000000011300780c */ /* 0x000fc60003f24070 */
[----:B------:R-:W-:-:S04]  /*1870*/  UIADD3 UR8, UR8, 0x20, URZ ;  /* 0x0000002008087890 */ /* 0x000fc8000fffe03f */
[----:B------:R-:W-:-:S09]  /*1880*/  UPRMT UR8, URZ, 0x654, UR8 ;  /* 0x000006543f087896 */ /* 0x000fd20008000008 */
[----:B------:R-:W-:Y:S01]  /*1890*/  SYNCS.ARRIVE.TRANS64.RED.A1T0 RZ, [UR8], RZ ;  /* 0x000000ffffff79a7 */ /* 0x000fe20008100408 */
[----:B------:R-:W-:Y:S05]  /*18a0*/  @P1 BRA `(.L_x_24) ;  /* 0x0000000000041947 */ /* 0x000fea0003800000 */
[----:B------:R-:W-:Y:S01]  /*18b0*/  BPT.TRAP 0x1 ;  /* 0x000000040000795c */ /* 0x000fe20000300000 */
.L_x_24:
[----:B------:R-:W-:Y:S01]  /*18c0*/  UIADD3 UR6, UR6, 0x1, URZ ;  /* 0x0000000106067890 */ /* 0x000fe2000fffe03f */
[C---:B------:R-:W-:Y:S01]  /*18d0*/  ISETP.GT.AND P1, PT, R0.reuse, 0x1, PT ;  /* 0x000000010000780c */ /* 0x040fe20003f24270 */
[----:B------:R-:W-:Y:S01]  /*18e0*/  UIADD3 UR7, UR7, 0x1, URZ ;  /* 0x0000000107077890 */ /* 0x000fe2000fffe03f */
[----:B------:R-:W-:Y:S01]  /*18f0*/  VIADD R0, R0, 0xffffffff ;  /* 0xffffffff00007836 */ /* 0x000fe20000000000 */
[----:B------:R-:W-:Y:S02]  /*1900*/  UISETP.NE.AND UP0, UPT, UR6, 0x4, UPT ;  /* 0x000000040600788c */ /* 0x000fe4000bf05270 */
[----:B------:R-:W-:Y:S02]  /*1910*/  UISETP.NE.AND UP1, UPT, UR7, 0x4, UPT ;  /* 0x000000040700788c */ /* 0x000fe4000bf25270 */
[----:B------:R-:W-:Y:S02]  /*1920*/  USEL UR8, URZ, 0x1, UP0 ;  /* 0x000000013f087887 */ /* 0x000fe40008000000 */
[----:B------:R-:W-:-:S02]  /*1930*/  USEL UR6, UR6, URZ, UP0 ;  /* 0x0000003f06067287 */ /* 0x000fc40008000000 */
[----:B------:R-:W-:Y:S02]  /*1940*/  USEL UR7, UR7, URZ, UP1 ;  /* 0x0000003f07077287 */ /* 0x000fe40008800000 */
[----:B------:R-:W-:Y:S01]  /*1950*/  LOP3.LUT R5, R5, UR8, RZ, 0x3c, !PT ;  /* 0x0000000805057c12 */ /* 0x000fe2000f8e3cff */
[----:B------:R-:W-:Y:S09]  /*1960*/  @P1 BRA `(.L_x_25) ;  /* 0xfffffff800f81947 */ /* 0x000ff2000383ffff */
.L_x_18:
[----:B------:R-:W2:Y:S02]  /*1970*/  LDC R0, c[0x0][0x28c] ;  /* 0x0000a300ff007b82 */ /* 0x000ea40000000800 */
[----:B--2---:R-:W-:-:S13]  /*1980*/  ISETP.GE.AND P1, PT, R0, 0x1, PT ;  /* 0x000000010000780c */ /* 0x004fda0003f26270 */
[----:B------:R-:W-:Y:S05]  /*1990*/  @!P1 BRA `(.L_x_26) ;  /* 0x0000000000409947 */ /* 0x000fea0003800000 */
[----:B------:R-:W-:Y:S05]  /*19a0*/  @!P0 BRA `(.L_x_27) ;  /* 0x0000000000048947 */ /* 0x000fea0003800000 */
[----:B------:R-:W-:Y:S01]  /*19b0*/  BPT.TRAP 0x1 ;  /* 0x000000040000795c */ /* 0x000fe20000300000 */
.L_x_27:
[----:B------:R-:W2:Y:S01]  /*19c0*/  S2UR UR6, SR_CgaCtaId ;  /* 0x00000000000679c3 */ /* 0x000ea20000008800 */
[----:B------:R-:W-:Y:S01]  /*19d0*/  UISETP.LT.AND UP0, UPT, UR40, 0x1, UPT ;  /* 0x000000012800788c */ /* 0x000fe2000bf01270 */
[----:B------:R-:W-:Y:S01]  /*19e0*/  ISETP.GT.U32.AND P0, PT, R19, 0x1, PT ;  /* 0x000000011300780c */ /* 0x000fe20003f04070 */
[----:B------:R-:W-:Y:S02]  /*19f0*/  UMOV UR5, 0x400 ;  /* 0x0000040000057882 */ /* 0x000fe40000000000 */
[----:B------:R-:W-:-:S04]  /*1a00*/  USEL UR4, UR40, 0x1, UP0 ;  /* 0x0000000128047887 */ /* 0x000fc80008000000 */
[----:B------:R-:W-:-:S04]  /*1a10*/  UIADD3 UR4, UR39, UR40, -UR4 ;  /* 0x0000002827047290 */ /* 0x000fc8000fffe804 */
[----:B------:R-:W-:-:S04]  /*1a20*/  USHF.L.U32 UR4, UR4, 0x3, URZ ;  /* 0x0000000304047899 */ /* 0x000fc8000800063f */
[----:B------:R-:W-:Y:S02]  /*1a30*/  ULOP3.LUT UR4, UR4, 0x18, URZ, 0xc0, !UPT ;  /* 0x0000001804047892 */ /* 0x000fe4000f8ec03f */
[----:B--2---:R-:W-:-:S04]  /*1a40*/  ULEA UR5, UR6, UR5, 0x18 ;  /* 0x0000000506057291 */ /* 0x004fc8000f8ec03f */
[----:B------:R-:W-:-:S04]  /*1a50*/  UIADD3 UR4, UR5, 0x20, UR4 ;  /* 0x0000002005047890 */ /* 0x000fc8000fffe004 */
[----:B------:R-:W-:-:S09]  /*1a60*/  UPRMT UR4, URZ, 0x654, UR4 ;  /* 0x000006543f047896 */ /* 0x000fd20008000004 */
[----:B------:R-:W-:Y:S01]  /*1a70*/  SYNCS.ARRIVE.TRANS64.RED.A1T0 RZ, [UR4], RZ ;  /* 0x000000ffffff79a7 */ /* 0x000fe20008100404 */
[----:B------:R-:W-:Y:S05]  /*1a80*/  @P0 BRA `(.L_x_26) ;  /* 0x0000000000040947 */ /* 0x000fea0003800000 */
[----:B------:R-:W-:Y:S01]  /*1a90*/  BPT.TRAP 0x1 ;  /* 0x000000040000795c */ /* 0x000fe20000300000 */
.L_x_26:
[----:B------:R-:W2:Y:S01]  /*1aa0*/  LDC R7, c[0x0][0x288] ;  /* 0x0000a200ff077b82 */ /* 0x000ea20000000800 */
[----:B01----:R-:W-:Y:S01]  /*1ab0*/  SHF.R.U32.HI R3, RZ, 0x2, R18 ;  /* 0x00000002ff037819 */ /* 0x003fe20000011612 */
[----:B------:R-:W-:Y:S01]  /*1ac0*/  UIADD3 UR39, UR40, UR39, URZ ;  /* 0x0000002728277290 */ /* 0x000fe2000fffe03f */
[C---:B------:R-:W-:Y:S01]  /*1ad0*/  LOP3.LUT R4, R18.reuse, 0x60, RZ, 0xc0, !PT ;  /* 0x0000006012047812 */ /* 0x040fe200078ec0ff */
[----:B------:R-:W-:Y:S01]  /*1ae0*/  ULDC UR8, c[0x0][0x284] ;  /* 0x0000a10000087ab9 */ /* 0x000fe20000000800 */
[----:B------:R-:W-:Y:S01]  /*1af0*/  LOP3.LUT R3, R3, 0x7, RZ, 0xc0, !PT ;  /* 0x0000000703037812 */ /* 0x000fe200078ec0ff */
[----:B------:R-:W-:Y:S01]  /*1b00*/  USHF.R.U32.HI UR4, URZ, 0x2, UR39 ;  /* 0x000000023f047899 */ /* 0x000fe20008011627 */
[----:B------:R-:W-:Y:S01]  /*1b10*/  SHF.R.U32.HI R10, RZ, 0x1, R4 ;  /* 0x00000001ff0a7819 */ /* 0x000fe20000011604 */
[----:B------:R-:W-:Y:S01]  /*1b20*/  IMAD.SHL.U32 R4, R18, 0x2, RZ ;  /* 0x0000000212047824 */ /* 0x000fe200078e00ff */
[----:B------:R-:W-:Y:S01]  /*1b30*/  LOP3.LUT R0, R22, 0x1, RZ, 0xc0, !PT ;  /* 0x0000000116007812 */ /* 0x000fe200078ec0ff */
[----:B------:R-:W-:Y:S01]  /*1b40*/  ULOP3.LUT UR4, UR4, 0x1, URZ, 0xc0, !UPT ;  /* 0x0000000104047892 */ /* 0x000fe2000f8ec03f */
[----:B------:R-:W-:Y:S01]  /*1b50*/  IADD3 R5, RZ, -R10, -R3 ;  /* 0x8000000aff057210 */ /* 0x000fe20007ffe803 */
[----:B------:R-:W-:Y:S01]  /*1b60*/  UISETP.GT.U32.AND UP1, UPT, UR39, 0x3, UPT ;  /* 0x000000032700788c */ /* 0x000fe2000bf24070 */
[----:B------:R-:W-:Y:S01]  /*1b70*/  LOP3.LUT R9, R4, 0x6, RZ, 0xc0, !PT ;  /* 0x0000000604097812 */ /* 0x000fe200078ec0ff */
[C---:B------:R-:W-:Y:S01]  /*1b80*/  IMAD.SHL.U32 R6, R0.reuse, 0x40, RZ ;  /* 0x0000004000067824 */ /* 0x040fe200078e00ff */
[----:B------:R-:W-:Y:S01]  /*1b90*/  UISETP.NE.U32.AND UP0, UPT, UR4, 0x1, UPT ;  /* 0x000000010400788c */ /* 0x000fe2000bf05070 */
[----:B------:R-:W-:Y:S01]  /*1ba0*/  IMAD R11, R0, -0x40, R5 ;  /* 0xffffffc0000b7824 */ /* 0x000fe200078e0205 */
[----:B------:R-:W-:Y:S01]  /*1bb0*/  LOP3.LUT R0, R18, 0x3, RZ, 0xc0, !PT ;  /* 0x0000000312007812 */ /* 0x000fe200078ec0ff */
[----:B------:R-:W-:Y:S01]  /*1bc0*/  ULDC.64 UR6, c[0x0][0x5d0] ;  /* 0x0001740000067ab9 */ /* 0x000fe20000000a00 */
[----:B------:R-:W-:Y:S01]  /*1bd0*/  PRMT R8, R9, 0x6540, R152 ;  /* 0x0000654009087816 */ /* 0x000fe20000000098 */
[----:B------:R-:W-:Y:S01]  /*1be0*/  IMAD.SHL.U32 R152, R152, 0x100, RZ ;  /* 0x0000010098987824 */ /* 0x000fe200078e00ff */
[----:B------:R-:W-:Y:S01]  /*1bf0*/  SHF.R.S32.HI R21, RZ, 0x1f, R23 ;  /* 0x0000001fff157819 */ /* 0x000fe20000011417 */
[----:B------:R-:W-:Y:S01]  /*1c00*/  UISETP.LT.U32.AND UP1, UPT, UR40, 0x4, UP1 ;  /* 0x000000042800788c */ /* 0x000fe20008f21070 */
[----:B------:R-:W-:Y:S01]  /*1c10*/  SHF.R.S32.HI R9, RZ, 0x1f, R8 ;  /* 0x0000001fff097819 */ /* 0x000fe20000011408 */
[----:B--2---:R-:W-:Y:S01]  /*1c20*/  IMAD R13, R0, -0x2, R7 ;  /* 0xfffffffe000d7824 */ /* 0x004fe200078e0207 */
[----:B------:R-:W-:Y:S01]  /*1c30*/  ISETP.GE.AND P0, PT, R152, R7, PT ;  /* 0x000000079800720c */ /* 0x000fe20003f06270 */
[----:B------:R-:W-:Y:S01]  /*1c40*/  IMAD.SHL.U32 R0, R153, 0x80, RZ ;  /* 0x0000008099007824 */ /* 0x000fe200078e00ff */
[----:B------:R-:W-:Y:S01]  /*1c50*/  UISETP.GT.U32.AND UP0, UPT, UR40, 0x3, !UP0 ;  /* 0x000000032800788c */ /* 0x000fe2000c704070 */
[----:B------:R-:W-:Y:S01]  /*1c60*/  IMAD R4, R21, UR6, RZ ;  /* 0x0000000615047c24 */ /* 0x000fe2000f8e02ff */
[----:B------:R-:W-:Y:S01]  /*1c70*/  LOP3.LUT R3, R6, 0x40, R3, 0xe2, !PT ;  /* 0x0000004006037812 */ /* 0x000fe200078ee203 */
[----:B------:R-:W-:Y:S01]  /*1c80*/  USEL UR5, URZ, 0x1, !UP1 ;  /* 0x000000013f057887 */ /* 0x000fe2000c800000 */
[C---:B------:R-:W-:Y:S01]  /*1c90*/  ISETP.GE.OR P0, PT, R0.reuse, UR8, P0 ;  /* 0x0000000800007c0c */ /* 0x040fe20008706670 */
[----:B------:R-:W-:Y:S01]  /*1ca0*/  USEL UR4, URZ, 0x1, !UP0 ;  /* 0x000000013f047887 */ /* 0x000fe2000c000000 */
[----:B------:R-:W-:Y:S01]  /*1cb0*/  IMAD.WIDE R6, R153, 0x80, RZ ;  /* 0x0000008099067825 */ /* 0x000fe200078e02ff */
[----:B------:R-:W-:Y:S01]  /*1cc0*/  ULOP3.LUT UR39, UR39, 0x3, URZ, 0xc0, !UPT ;  /* 0x0000000327277892 */ /* 0x000fe2000f8ec03f */
[----:B------:R-:W-:Y:S01]  /*1cd0*/  IADD3 R0, -R0, UR8, R11 ;  /* 0x0000000800007c10 */ /* 0x000fe2000fffe10b */
[----:B------:R-:W-:Y:S01]  /*1ce0*/  ULOP3.LUT UR38, UR4, UR38, UR5, 0x96, !UPT ;  /* 0x0000002604267292 */ /* 0x000fe2000f8e9605 */
[C---:B------:R-:W-:Y:S01]  /*1cf0*/  IMAD R15, R23.reuse, UR7, R4 ;  /* 0x00000007170f7c24 */ /* 0x040fe2000f8e0204 */
[----:B------:R-:W-:Y:S01]  /*1d00*/  LOP3.LUT R167, R6, R3, R10, 0xfe, !PT ;  /* 0x0000000306a77212 */ /* 0x000fe200078efe0a */
[----:B------:R-:W-:-:S04]  /*1d10*/  IMAD.WIDE.U32 R4, R23, UR6, R8 ;  /* 0x0000000617047c25 */ /* 0x000fc8000f8e0008 */
[----:B------:R-:W-:Y:S02]  /*1d20*/  IMAD.IADD R5, R5, 0x1, R15 ;  /* 0x0000000105057824 */ /* 0x000fe400078e020f */
[----:B------:R-:W-:Y:S02]  /*1d30*/  IMAD.IADD R3, R13, 0x1, -R152 ;  /* 0x000000010d037824 */ /* 0x000fe400078e0a98 */
[----:B------:R-:W-:Y:S01]  /*1d40*/  IMAD.MOV.U32 R153, RZ, RZ, -0x1 ;  /* 0xffffffffff997424 */ /* 0x000fe200078e00ff */
[----:B------:R-:W-:Y:S06]  /*1d50*/  @P0 BRA `(.L_x_28) ;  /* 0x0000007800dc0947 */ /* 0x000fec0003800000 */
[----:B------:R-:W0:Y:S01]  /*1d60*/  LDC.64 R10, c[0x0][0x5c8] ;  /* 0x00017200ff0a7b82 */ /* 0x000e220000000a00 */
[----:B-----5:R-:W-:Y:S01]  /*1d70*/  FSETP.NEU.AND P0, PT, R155, RZ, PT ;  /* 0x000000ff9b00720b */ /* 0x020fe20003f0d000 */
[----:B------:R-:W-:Y:S01]  /*1d80*/  BSSY B0, `(.L_x_28) ;  /* 0x00007b4000007945 */ /* 0x000fe20003800000 */
[----:B------:R-:W-:-:S04]  /*1d90*/  ISETP.GT.AND P2, PT, R3, RZ, PT ;  /* 0x000000ff0300720c */ /* 0x000fc80003f44270 */
[----:B------:R-:W-:Y:S01]  /*1da0*/  ISETP.GT.AND P1, PT, R0, RZ, P2 ;  /* 0x000000ff0000720c */ /* 0x000fe20001724270 */
[-C--:B0-----:R-:W-:Y:S02]  /*1db0*/  IMAD R12, R7, R10.reuse, RZ ;  /* 0x0000000a070c7224 */ /* 0x081fe400078e02ff */
[----:B------:R-:W-:-:S04]  /*1dc0*/  IMAD.WIDE.U32 R160, R167, R10, R4 ;  /* 0x0000000aa7a07225 */ /* 0x000fc800078e0004 */
[----:B------:R-:W-:-:S04]  /*1dd0*/  IMAD R5, R167, R11, R12 ;  /* 0x0000000ba7057224 */ /* 0x000fc800078e020c */
[----:B------:R-:W-:Y:S01]  /*1de0*/  IMAD.IADD R169, R161, 0x1, R5 ;  /* 0x00000001a1a97824 */ /* 0x000fe200078e0205 */
[----:B------:R-:W-:Y:S06]  /*1df0*/  @!P0 BRA `(.L_x_29) ;  /* 0x0000005400988947 */ /* 0x000fec0003800000 */
[----:B------:R-:W0:Y:S01]  /*1e00*/  LDC.64 R14, c[0x0][0x5b8] ;  /* 0x00016e00ff0e7b82 */ /* 0x000e220000000a00 */
[----:B------:R-:W-:-:S07]  /*1e10*/  ULDC.64 UR4, c[0x0][0x5c0] ;  /* 0x0001700000047ab9 */ /* 0x000fce0000000a00 */
[----:B------:R-:W1:Y:S08]  /*1e20*/  LDC.64 R164, c[0x0][0x5b0] ;  /* 0x00016c00ffa47b82 */ /* 0x000e700000000a00 */
[----:B------:R-:W2:Y:S01]  /*1e30*/  LDC.64 R12, c[0x0][0x5a8] ;  /* 0x00016a00ff0c7b82 */ /* 0x000ea20000000a00 */
[-C--:B0-----:R-:W-:Y:S02]  /*1e40*/  IMAD R4, R21, R14.reuse, RZ ;  /* 0x0000000e15047224 */ /* 0x081fe400078e02ff */
[----:B------:R-:W-:-:S04]  /*1e50*/  IMAD.WIDE.U32 R162, R23, R14, R8 ;  /* 0x0000000e17a27225 */ /* 0x000fc800078e0008 */
[----:B------:R-:W-:Y:S02]  /*1e60*/  IMAD R159, R23, R15, R4 ;  /* 0x0000000f179f7224 */ /* 0x000fe400078e0204 */
[-C--:B-1----:R-:W-:Y:S02]  /*1e70*/  IMAD R6, R7, R164.reuse, RZ ;  /* 0x000000a407067224 */ /* 0x082fe400078e02ff */
[----:B------:R-:W-:Y:S02]  /*1e80*/  IMAD.IADD R21, R163, 0x1, R159 ;  /* 0x00000001a3157824 */ /* 0x000fe400078e029f */
[----:B------:R-:W-:Y:S02]  /*1e90*/  IMAD.MOV.U32 R20, RZ, RZ, R162 ;  /* 0x000000ffff147224 */ /* 0x000fe400078e00a2 */
[C---:B------:R-:W-:Y:S02]  /*1ea0*/  IMAD R161, R167.reuse, R165, R6 ;  /* 0x000000a5a7a17224 */ /* 0x040fe400078e0206 */
[----:B------:R-:W-:-:S04]  /*1eb0*/  IMAD.WIDE.U32 R4, R167, R164, R20 ;  /* 0x000000a4a7047225 */ /* 0x000fc800078e0014 */
[----:B------:R-:W-:Y:S01]  /*1ec0*/  IMAD.IADD R5, R5, 0x1, R161 ;  /* 0x0000000105057824 */ /* 0x000fe200078e02a1 */
[----:B--2---:R-:W-:-:S04]  /*1ed0*/  LEA R6, P0, R4, R12, 0x1 ;  /* 0x0000000c04067211 */ /* 0x004fc800078008ff */
[----:B------:R-:W-:-:S05]  /*1ee0*/  LEA.HI.X R7, R4, R13, R5, 0x1, P0 ;  /* 0x0000000d04077211 */ /* 0x000fca00000f0c05 */
[----:B------:R0:W2:Y:S01]  /*1ef0*/  @P1 LDG.E.LTC128B.U16 R15, desc[UR36][R6.64] ;  /* 0x00000024060f1981 */ /* 0x0000a2000c1e1520 */
[----:B------:R-:W-:Y:S01]  /*1f00*/  IMAD.WIDE.U32 R156, R167, R164, R8 ;  /* 0x000000a4a79c7225 */ /* 0x000fe200078e0008 */
[----:B------:R-:W-:Y:S03]  /*1f10*/  BSSY B1, `(.L_x_30) ;  /* 0x0000013000017945 */ /* 0x000fe60003800000 */
[----:B------:R-:W-:Y:S02]  /*1f20*/  IMAD.IADD R157, R161, 0x1, R157 ;  /* 0x00000001a19d7824 */ /* 0x000fe400078e029d */
[----:B------:R-:W-:-:S04]  /*1f30*/  IMAD.WIDE.U32 R156, R23, R14, R156 ;  /* 0x0000000e179c7225 */ /* 0x000fc800078e009c */
[----:B0-----:R-:W-:Y:S01]  /*1f40*/  IMAD.IADD R7, R159, 0x1, R157 ;  /* 0x000000019f077824 */ /* 0x001fe200078e029d */
[----:B------:R-:W-:Y:S02]  /*1f50*/  LEA R6, P4, R156, R12, 0x1 ;  /* 0x0000000c9c067211 */ /* 0x000fe400078808ff */
[----:B------:R-:W-:Y:S02]  /*1f60*/  SHF.L.U64.HI R157, R164, 0x3, R165 ;  /* 0x00000003a49d7819 */ /* 0x000fe400000102a5 */
[----:B------:R-:W-:Y:S01]  /*1f70*/  LEA.HI.X R7, R156, R13, R7, 0x1, P4 ;  /* 0x0000000d9c077211 */ /* 0x000fe200020f0c07 */
[----:B------:R-:W-:Y:S02]  /*1f80*/  IMAD.SHL.U32 R156, R164, 0x8, RZ ;  /* 0x00000008a49c7824 */ /* 0x000fe400078e00ff */
[----:B--2---:R-:W-:-:S05]  /*1f90*/  HADD2.F32 R4, -RZ, R15.H0_H0 ;  /* 0x2000000fff047230 */ /* 0x004fca0000004100 */
[----:B------:R-:W-:Y:S01]  /*1fa0*/  FMUL R5, R4, R155 ;  /* 0x0000009b04057220 */ /* 0x000fe20000400000 */
[----:B------:R-:W-:-:S03]  /*1fb0*/  LEA R4, P0, R160, UR4, 0x1 ;  /* 0x00000004a0047c11 */ /* 0x000fc6000f8008ff */
[----:B------:R-:W-:Y:S01]  /*1fc0*/  FFMA R24, R24, R154, R5 ;  /* 0x0000009a18187223 */ /* 0x000fe20000000005 */
[----:B------:R-:W-:Y:S02]  /*1fd0*/  LEA.HI.X R5, R160, UR5, R169, 0x1, P0 ;  /* 0x00000005a0057c11 */ /* 0x000fe400080f0ca9 */
[----:B------:R-:W-:Y:S02]  /*1fe0*/  ISETP.GT.AND P0, PT, R3, 0x1, PT ;  /* 0x000000010300780c */ /* 0x000fe40003f04270 */
[----:B------:R-:W-:Y:S02]  /*1ff0*/  F2FP.F16.F32.PACK_AB R24, RZ, R24 ;  /* 0x00000018ff18723e */ /* 0x000fe400000000ff */
[----:B------:R-:W-:-:S03]  /*2000*/  ISETP.GT.AND P3, PT, R0, RZ, P0 ;  /* 0x000000ff0000720c */ /* 0x000fc60000764270 */
[----:B------:R0:W-:Y:S10]  /*2010*/  @P1 STG.E.U16 desc[UR36][R4.64], R24 ;  /* 0x0000001804001986 */ /* 0x0001f4000c101524 */
[----:B------:R-:W-:Y:S05]  /*2020*/  @!P3 BRA `(.L_x_31) ;  /* 0x000000000004b947 */ /* 0x000fea0003800000 */
[----:B------:R1:W5:Y:S02]  /*2030*/  LDG.E.LTC128B.U16 R15, desc[UR36][R6.64+0x2] ;  /* 0x00000224060f7981 */ /* 0x000364000c1e1520 */
.L_x_31:
[----:B------:R-:W-:Y:S05]  /*2040*/  BSYNC B1 ;  /* 0x0000000000017941 */ /* 0x000fea0003800000 */
.L_x_30:
[----:B-----5:R-:W-:Y:S01]  /*2050*/  HADD2.F32 R20, -RZ, R15.H0_H0 ;  /* 0x2000000fff147230 */ /* 0x020fe20000004100 */
[----:B------:R-:W-:Y:S01]  /*2060*/  ISETP.GT.AND P2, PT, R0, 0x8, P2 ;  /* 0x000000080000780c */ /* 0x000fe20001744270 */
[----:B------:R-:W-:Y:S01]  /*2070*/  IMAD.WIDE.U32 R156, R167, R164, R156 ;  /* 0x000000a4a79c7225 */ /* 0x000fe200078e009c */
[----:B------:R-:W-:-:S03]  /*2080*/  PRMT R152, R15, 0x7610, R152 ;  /* 0x000076100f987816 */ /* 0x000fc60000000098 */
[----:B------:R-:W-:Y:S01]  /*2090*/  FMUL R20, R20, R155 ;  /* 0x0000009b14147220 */ /* 0x000fe20000400000 */
[----:B------:R-:W-:Y:S01]  /*20a0*/  IMAD.IADD R161, R161, 0x1, R157 ;  /* 0x00000001a1a17824 */ /* 0x000fe200078e029d */
[----:B------:R-:W-:Y:S02]  /*20b0*/  IADD3 R162, P1, R162, R156, RZ ;  /* 0x0000009ca2a27210 */ /* 0x000fe40007f3e0ff */
[----:B------:R-:W-:-:S03]  /*20c0*/  FFMA R25, R25, R154, R20 ;  /* 0x0000009a19197223 */ /* 0x000fc60000000014 */
[----:B------:R-:W-:Y:S01]  /*20d0*/  IMAD.X R21, R161, 0x1, R21, P1 ;  /* 0x00000001a1157824 */ /* 0x000fe200008e0615 */
[C---:B------:R-:W-:Y:S02]  /*20e0*/  LEA R20, P1, R162.reuse, R12, 0x1 ;  /* 0x0000000ca2147211 */ /* 0x040fe400078208ff */
[----:B------:R-:W-:Y:S02]  /*20f0*/  F2FP.F16.F32.PACK_AB R25, RZ, R25 ;  /* 0x00000019ff19723e */ /* 0x000fe400000000ff */
[----:B------:R-:W-:Y:S02]  /*2100*/  LEA.HI.X R21, R162, R13, R21, 0x1, P1 ;  /* 0x0000000da2157211 */ /* 0x000fe400008f0c15 */
[----:B------:R-:W-:-:S05]  /*2110*/  PRMT R157, R25, 0x7610, R157 ;  /* 0x00007610199d7816 */ /* 0x000fca000000009d */
[----:B------:R2:W-:Y:S04]  /*2120*/  @P3 STG.E.U16 desc[UR36][R4.64+0x2], R157 ;  /* 0x0000029d04003986 */ /* 0x0005e8000c101524 */
[----:B------:R-:W0:Y:S01]  /*2130*/  @P2 LDG.E.LTC128B.U16 R152, desc[UR36][R20.64] ;  /* 0x0000002414982981 */ /* 0x000e22000c1e1520 */
[----:B------:R-:W-:Y:S01]  /*2140*/  IADD3 R8, P1, R8, R156, RZ ;  /* 0x0000009c08087210 */ /* 0x000fe20007f3e0ff */
[----:B------:R-:W-:Y:S01]  /*2150*/  BSSY B1, `(.L_x_32) ;  /* 0x0000011000017945 */ /* 0x000fe20003800000 */
[----:B------:R-:W-:Y:S02]  /*2160*/  SHF.L.U64.HI R11, R10, 0x4, R11 ;  /* 0x000000040a0b7819 */ /* 0x000fe4000001020b */
[----:B------:R-:W-:Y:S01]  /*2170*/  ISETP.GT.AND P0, PT, R0, 0x8, P0 ;  /* 0x000000080000780c */ /* 0x000fe20000704270 */
[----:B------:R-:W-:Y:S01]  /*2180*/  IMAD.X R9, R9, 0x1, R161, P1 ;  /* 0x0000000109097824 */ /* 0x000fe200008e06a1 */
[----:B------:R-:W-:Y:S01]  /*2190*/  LEA R10, P1, R10, R4, 0x4 ;  /* 0x000000040a0a7211 */ /* 0x000fe200078220ff */
[----:B------:R-:W-:-:S04]  /*21a0*/  IMAD.WIDE.U32 R14, R23, R14, R8 ;  /* 0x0000000e170e7225 */ /* 0x000fc800078e0008 */
[----:B------:R-:W-:Y:S01]  /*21b0*/  IMAD.X R11, R11, 0x1, R5, P1 ;  /* 0x000000010b0b7824 */ /* 0x000fe200008e0605 */
[----:B------:R-:W-:Y:S01]  /*21c0*/  LEA R8, P3, R14, R12, 0x1 ;  /* 0x0000000c0e087211 */ /* 0x000fe200078608ff */
[----:B------:R-:W-:-:S05]  /*21d0*/  IMAD.IADD R9, R159, 0x1, R15 ;  /* 0x000000019f097824 */ /* 0x000fca00078e020f */
[----:B------:R-:W-:Y:S01]  /*21e0*/  LEA.HI.X R9, R14, R13, R9, 0x1, P3 ;  /* 0x0000000d0e097211 */ /* 0x000fe200018f0c09 */
[----:B0-----:R-:W-:-:S05]  /*21f0*/  HADD2.F32 R24, -RZ, R152.H0_H0 ;  /* 0x20000098ff187230 */ /* 0x001fca0000004100 */
[----:B------:R-:W-:-:S04]  /*2200*/  FMUL R25, R24, R155 ;  /* 0x0000009b18197220 */ /* 0x000fc80000400000 */
[----:B------:R-:W-:-:S05]  /*2210*/  FFMA R25, R26, R154, R25 ;  /* 0x0000009a1a197223 */ /* 0x000fca0000000019 */
[----:B------:R-:W-:-:S05]  /*2220*/  F2FP.F16.F32.PACK_AB R25, RZ, R25 ;  /* 0x00000019ff19723e */ /* 0x000fca00000000ff */
[----:B------:R2:W-:Y:S01]  /*2230*/  @P2 STG.E.U16 desc[UR36][R10.64], R25 ;  /* 0x000000190a002986 */ /* 0x0005e2000c101524 */
[----:B------:R-:W-:Y:S05]  /*2240*/  @!P0 BRA `(.L_x_33) ;  /* 0x0000000000048947 */ /* 0x000fea0003800000 */
[----:B------:R0:W5:Y:S02]  /*2250*/  LDG.E.LTC128B.U16 R152, desc[UR36][R8.64+0x2] ;  /* 0x0000022408987981 */ /* 0x000164000c1e1520 */
.L_x_33:
[----:B------:R-:W-:Y:S05]  /*2260*/  BSYNC B1 ;  /* 0x0000000000017941 */ /* 0x000fea0003800000 */
.L_x_32:
[----:B-----5:R-:W-:Y:S01]  /*2270*/  HADD2.F32 R12, -RZ, R152.H0_H0 ;  /* 0x20000098ff0c7230 */ /* 0x020fe20000004100 */
[----:B------:R-:W-:Y:S01]  /*2280*/  ISETP.GT.AND P1, PT, R3, 0x8, PT ;  /* 0x000000080300780c */ /* 0x000fe20003f24270 */
[----:B------:R-:W-:Y:S03]  /*2290*/  BSSY B1, `(.L_x_34) ;  /* 0x0000008000017945 */ /* 0x000fe60003800000 */
[----:B------:R-:W-:Y:S01]  /*22a0*/  FMUL R12, R12, R155 ;  /* 0x0000009b0c0c7220 */ /* 0x000fe20000400000 */
[----:B------:R-:W-:-:S03]  /*22b0*/  ISETP.GT.AND P2, PT, R0, RZ, P1 ;  /* 0x000000ff0000720c */ /* 0x000fc60000f44270 */
[----:B------:R-:W-:-:S05]  /*22c0*/  FFMA R12, R27, R154, R12 ;  /* 0x0000009a1b0c7223 */ /* 0x000fca000000000c */
[----:B------:R-:W-:-:S05]  /*22d0*/  F2FP.F16.F32.PACK_AB R12, RZ, R12 ;  /* 0x0000000cff0c723e */ /* 0x000fca00000000ff */
[----:B------:R3:W-:Y:S01]  /*22e0*/  @P0 STG.E.U16 desc[UR36][R10.64+0x2], R12 ;  /* 0x0000020c0a000986 */ /* 0x0007e2000c101524 */
[----:B------:R-:W-:Y:S05]  /*22f0*/  @!P2 BRA `(.L_x_35) ;  /* 0x000000000004a947 */ /* 0x000fea0003800000 */
[----:B------:R4:W5:Y:S02]  /*2300*/  LDG.E.LTC128B.U16 R152, desc[UR36][R6.64+0x10] ;  /* 0x0000102406987981 */ /* 0x000964000c1e1520 */
.L_x_35:
[----:B------:R-:W-:Y:S05]  /*2310*/  BSYNC B1 ;  /* 0x0000000000017941 */ /* 0x000fea0003800000 */
.L_x_34:
[----:B---3-5:R-:W-:Y:S01]  /*2320*/  HADD2.F32 R12, -RZ, R152.H0_H0 ;  /* 0x20000098ff0c7230 */ /* 0x028fe20000004100 */
        /* <DEDUP_REMOVED lines=9> */
.L_x_37:
[----:B------:R-:W-:Y:S05]  /*23c0*/  BSYNC B1 ;  /* 0x0000000000017941 */ /* 0x000fea0003800000 */
.L_x_36:
[----:B-----5:R-:W-:Y:S01]  /*23d0*/  HADD2.F32 R12, -RZ, R152.H0_H0 ;  /* 0x20000098ff0c7230 */ /* 0x020fe20000004100 */
[----:B------:R-:W-:Y:S01]  /*23e0*/  ISETP.GT.AND P1, PT, R0, 0x8, P1 ;  /* 0x000000080000780c */ /* 0x000fe20000f24270 */
[----:B------:R-:W-:Y:S03]  /*23f0*/  BSSY B1, `(.L_x_38) ;  /* 0x0000007000017945 */ /* 0x000fe60003800000 */
[----:B------:R-:W-:-:S04]  /*2400*/  FMUL R12, R12, R155 ;  /* 0x0000009b0c0c7220 */ /* 0x000fc80000400000 */
[----:B------:R-:W-:-:S05]  /*2410*/  FFMA R12, R29, R154, R12 ;  /* 0x0000009a1d0c7223 */ /* 0x000fca000000000c */
[----:B------:R-:W-:-:S05]  /*2420*/  F2FP.F16.F32.PACK_AB R12, RZ, R12 ;  /* 0x0000000cff0c723e */ /* 0x000fca00000000ff */
[----:B------:R0:W-:Y:S01]  /*2430*/  @P3 STG.E.U16 desc[UR36][R4.64+0x12], R12 ;  /* 0x0000120c04003986 */ /* 0x0001e2000c101524 */
[----:B------:R-:W-:Y:S05]  /*2440*/  @!P1 BRA `(.L_x_39) ;  /* 0x0000000000049947 */ /* 0x000fea0003800000 */
[----:B------:R0:W5:Y:S02]  /*2450*/  LDG.E.LTC128B.U16 R152, desc[UR36][R8.64+0x10] ;  /* 0x0000102408987981 */ /* 0x000164000c1e1520 */
.L_x_39:
[----:B------:R-:W-:Y:S05]  /*2460*/  BSYNC B1 ;  /* 0x0000000000017941 */ /* 0x000fea0003800000 */
.L_x_38:
[----:B0----5:R-:W-:Y:S01]  /*2470*/  HADD2.F32 R12, -RZ, R152.H0_H0 ;  /* 0x20000098ff0c7230 */ /* 0x021fe20000004100 */
[----:B------:R-:W-:Y:S01]  /*2480*/  ISETP.GT.AND P0, PT, R0, 0x8, P0 ;  /* 0x000000080000780c */ /* 0x000fe20000704270 */
[----:B------:R-:W-:Y:S03]  /*2490*/  BSSY B1, `(.L_x_40) ;  /* 0x0000007000017945 */ /* 0x000fe60003800000 */
[----:B---3--:R-:W-:-:S04]  /*24a0*/  FMUL R13, R12, R155 ;  /* 0x0000009b0c0d7220 */ /* 0x008fc80000400000 */
[----:B------:R-:W-:-:S05]  /*24b0*/  FFMA R13, R30, R154, R13 ;  /* 0x0000009a1e0d7223 */ /* 0x000fca000000000d */
[----:B------:R-:W-:-:S05]  /*24c0*/  F2FP.F16.F32.PACK_AB R13, RZ, R13 ;  /* 0x0000000dff0d723e */ /* 0x000fca00000000ff */
[----:B------:R0:W-:Y:S01]  /*24d0*/  @P1 STG.E.U16 desc[UR36][R10.64+0x10], R13 ;  /* 0x0000100d0a001986 */ /* 0x0001e2000c101524 */
[----:B------:R-:W-:Y:S05]  /*24e0*/  @!P0 BRA `(.L_x_41) ;  /* 0x0000000000048947 */ /* 0x000fea0003800000 */
[----:B------:R3:W5:Y:S02]  /*24f0*/  LDG.E.LTC128B.U16 R152, desc[UR36][R8.64+0x12] ;  /* 0x0000122408987981 */ /* 0x000764000c1e1520 */
.L_x_41:
[----:B------:R-:W-:Y:S05]  /*2500*/  BSYNC B1 ;  /* 0x0000000000017941 */ /* 0x000fea0003800000 */
.L_x_40:
        /* <DEDUP_REMOVED lines=10> */
.L_x_43:
[----:B------:R-:W-:Y:S05]  /*25b0*/  BSYNC B1 ;  /* 0x0000000000017941 */ /* 0x000fea0003800000 */
.L_x_42:
[----:B0----5:R-:W-:Y:S01]  /*25c0*/  HADD2.F32 R12, -RZ, R152.H0_H0 ;  /* 0x20000098ff0c7230 */ /* 0x021fe20000004100 */
        /* <DEDUP_REMOVED lines=9> */
.L_x_45:
[----:B------:R-:W-:Y:S05]  /*2660*/  BSYNC B1 ;  /* 0x0000000000017941 */ /* 0x000fea0003800000 */
.L_x_44:
        /* <DEDUP_REMOVED lines=9> */
.L_x_47:
[----:B------:R-:W-:Y:S05]  /*2700*/  BSYNC B1 ;  /* 0x0000000000017941 */ /* 0x000fea0003800000 */
.L_x_46:
[----:B0----5:R-:W-:Y:S01]  /*2710*/  HADD2.F32 R12, -RZ, R152.H0_H0 ;  /* 0x20000098ff0c7230 */ /* 0x021fe20000004100 */
        /* <DEDUP_REMOVED lines=8> */
.L_x_49:
[----:B------:R-:W-:Y:S05]  /*27a0*/  BSYNC B1 ;  /* 0x0000000000017941 */ /* 0x000fea0003800000 */
.L_x_48:
        /* <DEDUP_REMOVED lines=10> */
.L_x_51:
[----:B------:R-:W-:Y:S05]  /*2850*/  BSYNC B1 ;  /* 0x0000000000017941 */ /* 0x000fea0003800000 */
.L_x_50:
        /* <DEDUP_REMOVED lines=10> */
.L_x_53:
[----:B------:R-:W-:Y:S05]  /*2900*/  BSYNC B1 ;  /* 0x0000000000017941 */ /* 0x000fea0003800000 */
.L_x_52:
        /* <DEDUP_REMOVED lines=9> */
.L_x_55:
[----:B------:R-:W-:Y:S05]  /*29a0*/  BSYNC B1 ;  /* 0x0000000000017941 */ /* 0x000fea0003800000 */
.L_x_54:
        /* <DEDUP_REMOVED lines=9> */
.L_x_57:
[----:B------:R-:W-:Y:S05]  /*2a40*/  BSYNC B1 ;  /* 0x0000000000017941 */ /* 0x000fea0003800000 */
.L_x_56:
        /* <DEDUP_REMOVED lines=10> */
.L_x_59:
[----:B------:R-:W-:Y:S05]  /*2af0*/  BSYNC B1 ;  /* 0x0000000000017941 */ /* 0x000fea0003800000 */
.L_x_58:
        /* <DEDUP_REMOVED lines=10> */
.L_x_61:
[----:B------:R-:W-:Y:S05]  /*2ba0*/  BSYNC B1 ;  /* 0x0000000000017941 */ /* 0x000fea0003800000 */
.L_x_60:
        /* <DEDUP_REMOVED lines=9> */
.L_x_63:
[----:B------:R-:W-:Y:S05]  /*2c40*/  BSYNC B1 ;  /* 0x0000000000017941 */ /* 0x000fea0003800000 */
.L_x_62:
        /* <DEDUP_REMOVED lines=9> */
.L_x_65:
[----:B------:R-:W-:Y:S05]  /*2ce0*/  BSYNC B1 ;  /* 0x0000000000017941 */ /* 0x000fea0003800000 */
.L_x_64:
        /* <DEDUP_REMOVED lines=10> */
.L_x_67:
[----:B------:R-:W-:Y:S05]  /*2d90*/  BSYNC B1 ;  /* 0x0000000000017941 */ /* 0x000fea0003800000 */
.L_x_66:
        /* <DEDUP_REMOVED lines=10> */
.L_x_69:
[----:B------:R-:W-:Y:S05]  /*2e40*/  BSYNC B1 ;  /* 0x0000000000017941 */ /* 0x000fea0003800000 */
.L_x_68:
        /* <DEDUP_REMOVED lines=9> */
.L_x_71:
[----:B------:R-:W-:Y:S05]  /*2ee0*/  BSYNC B1 ;  /* 0x0000000000017941 */ /* 0x000fea0003800000 */
.L_x_70:
        /* <DEDUP_REMOVED lines=9> */
.L_x_73:
[----:B------:R-:W-:Y:S05]  /*2f80*/  BSYNC B1 ;  /* 0x0000000000017941 */ /* 0x000fea0003800000 */
.L_x_72:
        /* <DEDUP_REMOVED lines=10> */
.L_x_75:
[----:B------:R-:W-:Y:S05]  /*3030*/  BSYNC B1 ;  /* 0x0000000000017941 */ /* 0x000fea0003800000 */
.L_x_74:
        /* <DEDUP_REMOVED lines=10> */
.L_x_77:
[----:B------:R-:W-:Y:S05]  /*30e0*/  BSYNC B1 ;  /* 0x0000000000017941 */ /* 0x000fea0003800000 */
.L_x_76:
        /* <DEDUP_REMOVED lines=9> */
.L_x_79:
[----:B------:R-:W-:Y:S05]  /*3180*/  BSYNC B1 ;  /* 0x0000000000017941 */ /* 0x000fea0003800000 */
.L_x_78:
        /* <DEDUP_REMOVED lines=9> */
.L_x_81:
[----:B------:R-:W-:Y:S05]  /*3220*/  BSYNC B1 ;  /* 0x0000000000017941 */ /* 0x000fea0003800000 */
.L_x_80:
        /* <DEDUP_REMOVED lines=10> */
.L_x_83:
[----:B------:R-:W-:Y:S05]  /*32d0*/  BSYNC B1 ;  /* 0x0000000000017941 */ /* 0x000fea0003800000 */
.L_x_82:
        /* <DEDUP_REMOVED lines=10> */
.L_x_85:
[----:B------:R-:W-:Y:S05]  /*3380*/  BSYNC B1 ;  /* 0x0000000000017941 */ /* 0x000fea0003800000 */
.L_x_84:
        /* <DEDUP_REMOVED lines=9> */
.L_x_87:
[----:B------:R-:W-:Y:S05]  /*3420*/  BSYNC B1 ;  /* 0x0000000000017941 */ /* 0x000fea0003800000 */
.L_x_86:
        /* <DEDUP_REMOVED lines=9> */
.L_x_89:
[----:B------:R-:W-:Y:S05]  /*34c0*/  BSYNC B1 ;  /* 0x0000000000017941 */ /* 0x000fea0003800000 */
.L_x_88:
        /* <DEDUP_REMOVED lines=10> */
.L_x_91:
[----:B------:R-:W-:Y:S05]  /*3570*/  BSYNC B1 ;  /* 0x0000000000017941 */ /* 0x000fea0003800000 */
.L_x_90:
        /* <DEDUP_REMOVED lines=10> */
.L_x_93:
[----:B------:R-:W-:Y:S05]  /*3620*/  BSYNC B1 ;  /* 0x0000000000017941 */ /* 0x000fea0003800000 */
.L_x_92:
        /* <DEDUP_REMOVED lines=9> */
.L_x_95:
[----:B------:R-:W-:Y:S05]  /*36c0*/  BSYNC B1 ;  /* 0x0000000000017941 */ /* 0x000fea0003800000 */
.L_x_94:
        /* <DEDUP_REMOVED lines=9> */
.L_x_97:
[----:B------:R-:W-:Y:S05]  /*3760*/  BSYNC B1 ;  /* 0x0000000000017941 */ /* 0x000fea0003800000 */
.L_x_96:
        /* <DEDUP_REMOVED lines=10> */
.L_x_99:
[----:B------:R-:W-:Y:S05]  /*3810*/  BSYNC B1 ;  /* 0x0000000000017941 */ /* 0x000fea0003800000 */
.L_x_98:
        /* <DEDUP_REMOVED lines=10> */
.L_x_101:
[----:B------:R-:W-:Y:S05]  /*38c0*/  BSYNC B1 ;  /* 0x0000000000017941 */ /* 0x000fea0003800000 */
.L_x_100:
        /* <DEDUP_REMOVED lines=9> */
.L_x_103:
[----:B------:R-:W-:Y:S05]  /*3960*/  BSYNC B1 ;  /* 0x0000000000017941 */ /* 0x000fea0003800000 */
.L_x_102:
        /* <DEDUP_REMOVED lines=9> */
.L_x_105:
[----:B------:R-:W-:Y:S05]  /*3a00*/  BSYNC B1 ;  /* 0x0000000000017941 */ /* 0x000fea0003800000 */
.L_x_104:
        /* <DEDUP_REMOVED lines=10> */
.L_x_107:
[----:B------:R-:W-:Y:S05]  /*3ab0*/  BSYNC B1 ;  /* 0x0000000000017941 */ /* 0x000fea0003800000 */
.L_x_106:
        /* <DEDUP_REMOVED lines=10> */
.L_x_109:
[----:B------:R-:W-:Y:S05]  /*3b60*/  BSYNC B1 ;  /* 0x0000000000017941 */ /* 0x000fea0003800000 */
.L_x_108:
        /* <DEDUP_REMOVED lines=9> */
.L_x_111:
[----:B------:R-:W-:Y:S05]  /*3c00*/  BSYNC B1 ;  /* 0x0000000000017941 */ /* 0x000fea0003800000 */
.L_x_110:
        /* <DEDUP_REMOVED lines=9> */
.L_x_113:
[----:B------:R-:W-:Y:S05]  /*3ca0*/  BSYNC B1 ;  /* 0x0000000000017941 */ /* 0x000fea0003800000 */
.L_x_112:
        /* <DEDUP_REMOVED lines=10> */
.L_x_115:
[----:B------:R-:W-:Y:S05]  /*3d50*/  BSYNC B1 ;  /* 0x0000000000017941 */ /* 0x000fea0003800000 */
.L_x_114:
        /* <DEDUP_REMOVED lines=10> */
.L_x_117:
[----:B------:R-:W-:Y:S05]  /*3e00*/  BSYNC B1 ;  /* 0x0000000000017941 */ /* 0x000fea0003800000 */
.L_x_116:
        /* <DEDUP_REMOVED lines=9> */
.L_x_119:
[----:B------:R-:W-:Y:S05]  /*3ea0*/  BSYNC B1 ;  /* 0x0000000000017941 */ /* 0x000fea0003800000 */
.L_x_118:
        /* <DEDUP_REMOVED lines=9> */
.L_x_121:
[----:B------:R-:W-:Y:S05]  /*3f40*/  BSYNC B1 ;  /* 0x0000000000017941 */ /* 0x000fea0003800000 */
.L_x_120:
        /* <DEDUP_REMOVED lines=10> */
.L_x_123:
[----:B------:R-:W-:Y:S05]  /*3ff0*/  BSYNC B1 ;  /* 0x0000000000017941 */ /* 0x000fea0003800000 */
.L_x_122:
        /* <DEDUP_REMOVED lines=10> */
.L_x_125:
[----:B------:R-:W-:Y:S05]  /*40a0*/  BSYNC B1 ;  /* 0x0000000000017941 */ /* 0x000fea0003800000 */
.L_x_124:
        /* <DEDUP_REMOVED lines=9> */
.L_x_127:
[----:B------:R-:W-:Y:S05]  /*4140*/  BSYNC B1 ;  /* 0x0000000000017941 */ /* 0x000fea0003800000 */
.L_x_126:
        /* <DEDUP_REMOVED lines=9> */
.L_x_129:
[----:B------:R-:W-:Y:S05]  /*41e0*/  BSYNC B1 ;  /* 0x0000000000017941 */ /* 0x000fea0003800000 */
.L_x_128:
        /* <DEDUP_REMOVED lines=10> */
.L_x_131:
[----:B------:R-:W-:Y:S05]  /*4290*/  BSYNC B1 ;  /* 0x0000000000017941 */ /* 0x000fea0003800000 */
.L_x_130:
        /* <DEDUP_REMOVED lines=10> */
.L_x_133:
[----:B------:R-:W-:Y:S05]  /*4340*/  BSYNC B1 ;  /* 0x0000000000017941 */ /* 0x000fea0003800000 */
.L_x_132:
        /* <DEDUP_REMOVED lines=9> */
.L_x_135:
[----:B------:R-:W-:Y:S05]  /*43e0*/  BSYNC B1 ;  /* 0x0000000000017941 */ /* 0x000fea0003800000 */
.L_x_134:
        /* <DEDUP_REMOVED lines=9> */
.L_x_137:
[----:B------:R-:W-:Y:S05]  /*4480*/  BSYNC B1 ;  /* 0x0000000000017941 */ /* 0x000fea0003800000 */
.L_x_136:
        /* <DEDUP_REMOVED lines=10> */
.L_x_139:
[----:B------:R-:W-:Y:S05]  /*4530*/  BSYNC B1 ;  /* 0x0000000000017941 */ /* 0x000fea0003800000 */
.L_x_138:
        /* <DEDUP_REMOVED lines=10> */
.L_x_141:
[----:B------:R-:W-:Y:S05]  /*45e0*/  BSYNC B1 ;  /* 0x0000000000017941 */ /* 0x000fea0003800000 */
.L_x_140:
        /* <DEDUP_REMOVED lines=9> */
.L_x_143:
[----:B------:R-:W-:Y:S05]  /*4680*/  BSYNC B1 ;  /* 0x0000000000017941 */ /* 0x000fea0003800000 */
.L_x_142:
        /* <DEDUP_REMOVED lines=9> */
.L_x_145:
[----:B------:R-:W-:Y:S05]  /*4720*/  BSYNC B1 ;  /* 0x0000000000017941 */ /* 0x000fea0003800000 */
.L_x_144:
        /* <DEDUP_REMOVED lines=10> */
.L_x_147:
[----:B------:R-:W-:Y:S05]  /*47d0*/  BSYNC B1 ;  /* 0x0000000000017941 */ /* 0x000fea0003800000 */
.L_x_146:
        /* <DEDUP_REMOVED lines=10> */
.L_x_149:
[----:B------:R-:W-:Y:S05]  /*4880*/  BSYNC B1 ;  /* 0x0000000000017941 */ /* 0x000fea0003800000 */
.L_x_148:
        /* <DEDUP_REMOVED lines=9> */
.L_x_151:
[----:B------:R-:W-:Y:S05]  /*4920*/  BSYNC B1 ;  /* 0x0000000000017941 */ /* 0x000fea0003800000 */
.L_x_150:
        /* <DEDUP_REMOVED lines=9> */
.L_x_153:
[----:B------:R-:W-:Y:S05]  /*49c0*/  BSYNC B1 ;  /* 0x0000000000017941 */ /* 0x000fea0003800000 */
.L_x_152:
        /* <DEDUP_REMOVED lines=10> */
.L_x_155:
[----:B------:R-:W-:Y:S05]  /*4a70*/  BSYNC B1 ;  /* 0x0000000000017941 */ /* 0x000fea0003800000 */
.L_x_154:
        /* <DEDUP_REMOVED lines=10> */
.L_x_157:
[----:B------:R-:W-:Y:S05]  /*4b20*/  BSYNC B1 ;  /* 0x0000000000017941 */ /* 0x000fea0003800000 */
.L_x_156:
        /* <DEDUP_REMOVED lines=9> */
.L_x_159:
[----:B------:R-:W-:Y:S05]  /*4bc0*/  BSYNC B1 ;  /* 0x0000000000017941 */ /* 0x000fea0003800000 */
.L_x_158:
        /* <DEDUP_REMOVED lines=9> */
.L_x_161:
[----:B------:R-:W-:Y:S05]  /*4c60*/  BSYNC B1 ;  /* 0x0000000000017941 */ /* 0x000fea0003800000 */
.L_x_160:
        /* <DEDUP_REMOVED lines=10> */
.L_x_163:
[----:B------:R-:W-:Y:S05]  /*4d10*/  BSYNC B1 ;  /* 0x0000000000017941 */ /* 0x000fea0003800000 */
.L_x_162:
        /* <DEDUP_REMOVED lines=10> */
.L_x_165:
[----:B------:R-:W-:Y:S05]  /*4dc0*/  BSYNC B1 ;  /* 0x0000000000017941 */ /* 0x000fea0003800000 */
.L_x_164:
        /* <DEDUP_REMOVED lines=9> */
.L_x_167:
[----:B------:R-:W-:Y:S05]  /*4e60*/  BSYNC B1 ;  /* 0x0000000000017941 */ /* 0x000fea0003800000 */
.L_x_166:
        /* <DEDUP_REMOVED lines=9> */
.L_x_169:
[----:B------:R-:W-:Y:S05]  /*4f00*/  BSYNC B1 ;  /* 0x0000000000017941 */ /* 0x000fea0003800000 */
.L_x_168:
        /* <DEDUP_REMOVED lines=10> */
.L_x_171:
[----:B------:R-:W-:Y:S05]  /*4fb0*/  BSYNC B1 ;  /* 0x0000000000017941 */ /* 0x000fea0003800000 */
.L_x_170:
        /* <DEDUP_REMOVED lines=10> */
.L_x_173:
[----:B------:R-:W-:Y:S05]  /*5060*/  BSYNC B1 ;  /* 0x0000000000017941 */ /* 0x000fea0003800000 */
.L_x_172:
        /* <DEDUP_REMOVED lines=9> */
.L_x_175:
[----:B------:R-:W-:Y:S05]  /*5100*/  BSYNC B1 ;  /* 0x0000000000017941 */ /* 0x000fea0003800000 */
.L_x_174:
        /* <DEDUP_REMOVED lines=9> */
.L_x_177:
[----:B------:R-:W-:Y:S05]  /*51a0*/  BSYNC B1 ;  /* 0x0000000000017941 */ /* 0x000fea0003800000 */
.L_x_176:
        /* <DEDUP_REMOVED lines=10> */
.L_x_179:
[----:B------:R-:W-:Y:S05]  /*5250*/  BSYNC B1 ;  /* 0x0000000000017941 */ /* 0x000fea0003800000 */
.L_x_178:
        /* <DEDUP_REMOVED lines=10> */
.L_x_181:
[----:B------:R-:W-:Y:S05]  /*5300*/  BSYNC B1 ;  /* 0x0000000000017941 */ /* 0x000fea0003800000 */
.L_x_180:
        /* <DEDUP_REMOVED lines=9> */
.L_x_183:
[----:B------:R-:W-:Y:S05]  /*53a0*/  BSYNC B1 ;  /* 0x0000000000017941 */ /* 0x000fea0003800000 */
.L_x_182:
        /* <DEDUP_REMOVED lines=9> */
.L_x_185:
[----:B------:R-:W-:Y:S05]  /*5440*/  BSYNC B1 ;  /* 0x0000000000017941 */ /* 0x000fea0003800000 */
.L_x_184:
        /* <DEDUP_REMOVED lines=10> */
.L_x_187:
[----:B------:R-:W-:Y:S05]  /*54f0*/  BSYNC B1 ;  /* 0x0000000000017941 */ /* 0x000fea0003800000 */
.L_x_186:
        /* <DEDUP_REMOVED lines=10> */
.L_x_189:
[----:B------:R-:W-:Y:S05]  /*55a0*/  BSYNC B1 ;  /* 0x0000000000017941 */ /* 0x000fea0003800000 */
.L_x_188:
        /* <DEDUP_REMOVED lines=9> */
.L_x_191:
[----:B------:R-:W-:Y:S05]  /*5640*/  BSYNC B1 ;  /* 0x0000000000017941 */ /* 0x000fea0003800000 */
.L_x_190:
        /* <DEDUP_REMOVED lines=9> */
.L_x_193:
[----:B------:R-:W-:Y:S05]  /*56e0*/  BSYNC B1 ;  /* 0x0000000000017941 */ /* 0x000fea0003800000 */
.L_x_192:
        /* <DEDUP_REMOVED lines=10> */
.L_x_195:
[----:B------:R-:W-:Y:S05]  /*5790*/  BSYNC B1 ;  /* 0x0000000000017941 */ /* 0x000fea0003800000 */
.L_x_194:
        /* <DEDUP_REMOVED lines=10> */
.L_x_197:
[----:B------:R-:W-:Y:S05]  /*5840*/  BSYNC B1 ;  /* 0x0000000000017941 */ /* 0x000fea0003800000 */
.L_x_196:
        /* <DEDUP_REMOVED lines=9> */
.L_x_199:
[----:B------:R-:W-:Y:S05]  /*58e0*/  BSYNC B1 ;  /* 0x0000000000017941 */ /* 0x000fea0003800000 */
.L_x_198:
        /* <DEDUP_REMOVED lines=9> */
.L_x_201:
[----:B------:R-:W-:Y:S05]  /*5980*/  BSYNC B1 ;  /* 0x0000000000017941 */ /* 0x000fea0003800000 */
.L_x_200:
        /* <DEDUP_REMOVED lines=10> */
.L_x_203:
[----:B------:R-:W-:Y:S05]  /*5a30*/  BSYNC B1 ;  /* 0x0000000000017941 */ /* 0x000fea0003800000 */
.L_x_202:
        /* <DEDUP_REMOVED lines=10> */
.L_x_205:
[----:B------:R-:W-:Y:S05]  /*5ae0*/  BSYNC B1 ;  /* 0x0000000000017941 */ /* 0x000fea0003800000 */
.L_x_204:
        /* <DEDUP_REMOVED lines=9> */
.L_x_207:
[----:B------:R-:W-:Y:S05]  /*5b80*/  BSYNC B1 ;  /* 0x0000000000017941 */ /* 0x000fea0003800000 */
.L_x_206:
        /* <DEDUP_REMOVED lines=9> */
.L_x_209:
[----:B------:R-:W-:Y:S05]  /*5c20*/  BSYNC B1 ;  /* 0x0000000000017941 */ /* 0x000fea0003800000 */
.L_x_208:
        /* <DEDUP_REMOVED lines=10> */
.L_x_211:
[----:B------:R-:W-:Y:S05]  /*5cd0*/  BSYNC B1 ;  /* 0x0000000000017941 */ /* 0x000fea0003800000 */
.L_x_210:
        /* <DEDUP_REMOVED lines=10> */
.L_x_213:
[----:B------:R-:W-:Y:S05]  /*5d80*/  BSYNC B1 ;  /* 0x0000000000017941 */ /* 0x000fea0003800000 */
.L_x_212:
        /* <DEDUP_REMOVED lines=9> */
.L_x_215:
[----:B------:R-:W-:Y:S05]  /*5e20*/  BSYNC B1 ;  /* 0x0000000000017941 */ /* 0x000fea0003800000 */
.L_x_214:
        /* <DEDUP_REMOVED lines=9> */
.L_x_217:
[----:B------:R-:W-:Y:S05]  /*5ec0*/  BSYNC B1 ;  /* 0x0000000000017941 */ /* 0x000fea0003800000 */
.L_x_216:
        /* <DEDUP_REMOVED lines=10> */
.L_x_219:
[----:B------:R-:W-:Y:S05]  /*5f70*/  BSYNC B1 ;  /* 0x0000000000017941 */ /* 0x000fea0003800000 */
.L_x_218:
        /* <DEDUP_REMOVED lines=10> */
.L_x_221:
[----:B------:R-:W-:Y:S05]  /*6020*/  BSYNC B1 ;  /* 0x0000000000017941 */ /* 0x000fea0003800000 */
.L_x_220:
        /* <DEDUP_REMOVED lines=9> */
.L_x_223:
[----:B------:R-:W-:Y:S05]  /*60c0*/  BSYNC B1 ;  /* 0x0000000000017941 */ /* 0x000fea0003800000 */
.L_x_222:
        /* <DEDUP_REMOVED lines=9> */
.L_x_225:
[----:B------:R-:W-:Y:S05]  /*6160*/  BSYNC B1 ;  /* 0x0000000000017941 */ /* 0x000fea0003800000 */
.L_x_224:
        /* <DEDUP_REMOVED lines=10> */
.L_x_227:
[----:B------:R-:W-:Y:S05]  /*6210*/  BSYNC B1 ;  /* 0x0000000000017941 */ /* 0x000fea0003800000 */
.L_x_226:
        /* <DEDUP_REMOVED lines=10> */
.L_x_229:
[----:B------:R-:W-:Y:S05]  /*62c0*/  BSYNC B1 ;  /* 0x0000000000017941 */ /* 0x000fea0003800000 */
.L_x_228:
        /* <DEDUP_REMOVED lines=9> */
.L_x_231:
[----:B------:R-:W-:Y:S05]  /*6360*/  BSYNC B1 ;  /* 0x0000000000017941 */ /* 0x000fea0003800000 */
.L_x_230:
        /* <DEDUP_REMOVED lines=9> */
.L_x_233:
[----:B------:R-:W-:Y:S05]  /*6400*/  BSYNC B1 ;  /* 0x0000000000017941 */ /* 0x000fea0003800000 */
.L_x_232:
        /* <DEDUP_REMOVED lines=10> */
.L_x_235:
[----:B------:R-:W-:Y:S05]  /*64b0*/  BSYNC B1 ;  /* 0x0000000000017941 */ /* 0x000fea0003800000 */
.L_x_234:
        /* <DEDUP_REMOVED lines=10> */
.L_x_237:
[----:B------:R-:W-:Y:S05]  /*6560*/  BSYNC B1 ;  /* 0x0000000000017941 */ /* 0x000fea0003800000 */
.L_x_236:
        /* <DEDUP_REMOVED lines=9> */
.L_x_239:
[----:B------:R-:W-:Y:S05]  /*6600*/  BSYNC B1 ;  /* 0x0000000000017941 */ /* 0x000fea0003800000 */
.L_x_238:
        /* <DEDUP_REMOVED lines=9> */
.L_x_241:
[----:B------:R-:W-:Y:S05]  /*66a0*/  BSYNC B1 ;  /* 0x0000000000017941 */ /* 0x000fea0003800000 */
.L_x_240:
        /* <DEDUP_REMOVED lines=10> */
.L_x_243:
[----:B------:R-:W-:Y:S05]  /*6750*/  BSYNC B1 ;  /* 0x0000000000017941 */ /* 0x000fea0003800000 */
.L_x_242:
        /* <DEDUP_REMOVED lines=10> */
.L_x_245:
[----:B------:R-:W-:Y:S05]  /*6800*/  BSYNC B1 ;  /* 0x0000000000017941 */ /* 0x000fea0003800000 */
.L_x_244:
        /* <DEDUP_REMOVED lines=9> */
.L_x_247:
[----:B------:R-:W-:Y:S05]  /*68a0*/  BSYNC B1 ;  /* 0x0000000000017941 */ /* 0x000fea0003800000 */
.L_x_246:
        /* <DEDUP_REMOVED lines=9> */
.L_x_249:
[----:B------:R-:W-:Y:S05]  /*6940*/  BSYNC B1 ;  /* 0x0000000000017941 */ /* 0x000fea0003800000 */
.L_x_248:
        /* <DEDUP_REMOVED lines=10> */
.L_x_251:
[----:B------:R-:W-:Y:S05]  /*69f0*/  BSYNC B1 ;  /* 0x0000000000017941 */ /* 0x000fea0003800000 */
.L_x_250:
        /* <DEDUP_REMOVED lines=10> */
.L_x_253:
[----:B------:R-:W-:Y:S05]  /*6aa0*/  BSYNC B1 ;  /* 0x0000000000017941 */ /* 0x000fea0003800000 */
.L_x_252:
        /* <DEDUP_REMOVED lines=9> */
.L_x_255:
[----:B------:R-:W-:Y:S05]  /*6b40*/  BSYNC B1 ;  /* 0x0000000000017941 */ /* 0x000fea0003800000 */
.L_x_254:
        /* <DEDUP_REMOVED lines=9> */
.L_x_257:
[----:B------:R-:W-:Y:S05]  /*6be0*/  BSYNC B1 ;  /* 0x0000000000017941 */ /* 0x000fea0003800000 */
.L_x_256:
        /* <DEDUP_REMOVED lines=10> */
.L_x_259:
[----:B------:R-:W-:Y:S05]  /*6c90*/  BSYNC B1 ;  /* 0x0000000000017941 */ /* 0x000fea0003800000 */
.L_x_258:
        /* <DEDUP_REMOVED lines=10> */
.L_x_261:
[----:B------:R-:W-:Y:S05]  /*6d40*/  BSYNC B1 ;  /* 0x0000000000017941 */ /* 0x000fea0003800000 */
.L_x_260:
        /* <DEDUP_REMOVED lines=9> */
.L_x_263:
[----:B------:R-:W-:Y:S05]  /*6de0*/  BSYNC B1 ;  /* 0x0000000000017941 */ /* 0x000fea0003800000 */
.L_x_262:
        /* <DEDUP_REMOVED lines=9> */
.L_x_265:
[----:B------:R-:W-:Y:S05]  /*6e80*/  BSYNC B1 ;  /* 0x0000000000017941 */ /* 0x000fea0003800000 */
.L_x_264:
        /* <DEDUP_REMOVED lines=10> */
.L_x_267:
[----:B------:R-:W-:Y:S05]  /*6f30*/  BSYNC B1 ;  /* 0x0000000000017941 */ /* 0x000fea0003800000 */
.L_x_266:
        /* <DEDUP_REMOVED lines=10> */
.L_x_269:
[----:B------:R-:W-:Y:S05]  /*6fe0*/  BSYNC B1 ;  /* 0x0000000000017941 */ /* 0x000fea0003800000 */
.L_x_268:
        /* <DEDUP_REMOVED lines=9> */
.L_x_271:
[----:B------:R-:W-:Y:S05]  /*7080*/  BSYNC B1 ;  /* 0x0000000000017941 */ /* 0x000fea0003800000 */
.L_x_270:
        /* <DEDUP_REMOVED lines=9> */
.L_x_273:
[----:B------:R-:W-:Y:S05]  /*7120*/  BSYNC B1 ;  /* 0x0000000000017941 */ /* 0x000fea0003800000 */
.L_x_272:
        /* <DEDUP_REMOVED lines=10> */
.L_x_275:
[----:B------:R-:W-:Y:S05]  /*71d0*/  BSYNC B1 ;  /* 0x0000000000017941 */ /* 0x000fea0003800000 */
.L_x_274:
        /* <DEDUP_REMOVED lines=10> */
.L_x_277:
[----:B------:R-:W-:Y:S05]  /*7280*/  BSYNC B1 ;  /* 0x0000000000017941 */ /* 0x000fea0003800000 */
.L_x_276:
[----:B01--45:R-:W-:Y:S01]  /*7290*/  HADD2.F32 R6, -RZ, R152.H0_H0 ;  /* 0x20000098ff067230 */ /* 0x033fe20000004100 */
        /* <DEDUP_REMOVED lines=8> */
.L_x_279:
[----:B------:R-:W-:Y:S05]  /*7320*/  BSYNC B1 ;  /* 0x0000000000017941 */ /* 0x000fea0003800000 */
.L_x_278:
[----:B0-2--5:R-:W-:Y:S01]  /*7330*/  HADD2.F32 R4, -RZ, R152.H0_H0 ;  /* 0x20000098ff047230 */ /* 0x025fe20000004100 */
[----:B------:R-:W-:Y:S01]  /*7340*/  ISETP.GT.AND P0, PT, R0, 0x8, P0 ;  /* 0x000000080000780c */ /* 0x000fe20000704270 */
[----:B------:R-:W-:Y:S01]  /*7350*/  @P1 IMAD.MOV.U32 R5, RZ, RZ, R11 ;  /* 0x000000ffff051224 */ /* 0x000fe200078e000b */
[----:B------:R-:W-:Y:S02]  /*7360*/  BSSY B1, `(.L_x_280) ;  /* 0x0000008000017945 */ /* 0x000fe40003800000 */
[----:B------:R-:W-:Y:S01]  /*7370*/  FMUL R3, R4, R155 ;  /* 0x0000009b04037220 */ /* 0x000fe20000400000 */
[----:B------:R-:W-:-:S03]  /*7380*/  @P1 IMAD.MOV.U32 R4, RZ, RZ, R10 ;  /* 0x000000ffff041224 */ /* 0x000fc600078e000a */
[----:B------:R-:W-:-:S05]  /*7390*/  FFMA R3, R150, R154, R3 ;  /* 0x0000009a96037223 */ /* 0x000fca0000000003 */
[----:B------:R-:W-:-:S05]  /*73a0*/  F2FP.F16.F32.PACK_AB R3, RZ, R3 ;  /* 0x00000003ff03723e */ /* 0x000fca00000000ff */
[----:B------:R0:W-:Y:S01]  /*73b0*/  @P1 STG.E.U16 desc[UR36][R4.64+0x1f0], R3 ;  /* 0x0001f00304001986 */ /* 0x0001e2000c101524 */
[----:B------:R-:W-:Y:S05]  /*73c0*/  @!P0 BRA `(.L_x_281) ;  /* 0x0000000000048947 */ /* 0x000fea0003800000 */
[----:B------:R2:W5:Y:S02]  /*73d0*/  LDG.E.LTC128B.U16 R152, desc[UR36][R8.64+0x1f2] ;  /* 0x0001f22408987981 */ /* 0x000564000c1e1520 */
.L_x_281:
[----:B------:R-:W-:Y:S05]  /*73e0*/  BSYNC B1 ;  /* 0x0000000000017941 */ /* 0x000fea0003800000 */
.L_x_280:
[----:B------:R-:W-:Y:S05]  /*73f0*/  @!P0 BRA `(.L_x_282) ;  /* 0x0000002400308947 */ /* 0x000fea0003800000 */
[----:B-----5:R-:W-:-:S05]  /*7400*/  HADD2.F32 R152, -RZ, R152.H0_H0 ;  /* 0x20000098ff987230 */ /* 0x020fca0000004100 */
[----:B------:R-:W-:-:S04]  /*7410*/  FMUL R152, R152, R155 ;  /* 0x0000009b98987220 */ /* 0x000fc80000400000 */
[----:B------:R-:W-:-:S05]  /*7420*/  FFMA R152, R151, R154, R152 ;  /* 0x0000009a97987223 */ /* 0x000fca0000000098 */
[----:B------:R-:W-:-:S05]  /*7430*/  F2FP.F16.F32.PACK_AB R152, RZ, R152 ;  /* 0x00000098ff98723e */ /* 0x000fca00000000ff */
[----:B------:R4:W-:Y:S01]  /*7440*/  STG.E.U16 desc[UR36][R10.64+0x1f2], R152 ;  /* 0x0001f2980a007986 */ /* 0x0009e2000c101524 */
[----:B------:R-:W-:Y:S05]  /*7450*/  BRA `(.L_x_282) ;  /* 0x0000002400187947 */ /* 0x000fea0003800000 */
.L_x_29:
[----:B------:R-:W-:Y:S01]  /*7460*/  ISETP.GT.AND P0, PT, R3, 0x1, PT ;  /* 0x000000010300780c */ /* 0x000fe20003f04270 */
[----:B------:R-:W-:Y:S01]  /*7470*/  ULDC.64 UR4, c[0x0][0x5c0] ;  /* 0x0001700000047ab9 */ /* 0x000fe20000000a00 */
[-C--:B------:R-:W-:Y:S01]  /*7480*/  FMUL R24, R24, R154.reuse ;  /* 0x0000009a18187220 */ /* 0x080fe20000400000 */
[-C--:B------:R-:W-:Y:S01]  /*7490*/  FMUL R25, R25, R154.reuse ;  /* 0x0000009a19197220 */ /* 0x080fe20000400000 */
[----:B------:R-:W-:Y:S01]  /*74a0*/  ISETP.GT.AND P3, PT, R0, RZ, P0 ;  /* 0x000000ff0000720c */ /* 0x000fe20000764270 */
[-C--:B------:R-:W-:Y:S01]  /*74b0*/  FMUL R26, R26, R154.reuse ;  /* 0x0000009a1a1a7220 */ /* 0x080fe20000400000 */
[----:B------:R-:W-:Y:S01]  /*74c0*/  LEA R4, P4, R160, UR4, 0x1 ;  /* 0x00000004a0047c11 */ /* 0x000fe2000f8808ff */
[----:B------:R-:W-:Y:S01]  /*74d0*/  FMUL R27, R27, R154 ;  /* 0x0000009a1b1b7220 */ /* 0x000fe20000400000 */
[----:B------:R-:W-:Y:S01]  /*74e0*/  F2FP.F16.F32.PACK_AB R24, RZ, R24 ;  /* 0x00000018ff18723e */ /* 0x000fe200000000ff */
[-C--:B------:R-:W-:Y:S01]  /*74f0*/  FMUL R28, R28, R154.reuse ;  /* 0x0000009a1c1c7220 */ /* 0x080fe20000400000 */
[----:B------:R-:W-:Y:S01]  /*7500*/  LEA.HI.X R5, R160, UR5, R169, 0x1, P4 ;  /* 0x00000005a0057c11 */ /* 0x000fe2000a0f0ca9 */
[-C--:B------:R-:W-:Y:S01]  /*7510*/  FMUL R29, R29, R154.reuse ;  /* 0x0000009a1d1d7220 */ /* 0x080fe20000400000 */
[----:B------:R-:W-:Y:S01]  /*7520*/  F2FP.F16.F32.PACK_AB R25, RZ, R25 ;  /* 0x00000019ff19723e */ /* 0x000fe200000000ff */
[-C--:B------:R-:W-:Y:S01]  /*7530*/  FMUL R30, R30, R154.reuse ;  /* 0x0000009a1e1e7220 */ /* 0x080fe20000400000 */
[----:B------:R-:W-:Y:S01]  /*7540*/  SHF.L.U64.HI R11, R10, 0x4, R11 ;  /* 0x000000040a0b7819 */ /* 0x000fe2000001020b */
[----:B------:R-:W-:Y:S01]  /*7550*/  @P1 STG.E.U16 desc[UR36][R4.64], R24 ;  /* 0x0000001804001986 */ /* 0x000fe2000c101524 */
[----:B------:R-:W-:Y:S01]  /*7560*/  ISETP.GT.AND P1, PT, R3, 0x8, PT ;  /* 0x000000080300780c */ /* 0x000fe20003f24270 */
[----:B------:R-:W-:Y:S01]  /*7570*/  FMUL R31, R31, R154 ;  /* 0x0000009a1f1f7220 */ /* 0x000fe20000400000 */
[----:B------:R-:W-:Y:S01]  /*7580*/  ISETP.GT.AND P4, PT, R0, 0x8, P0 ;  /* 0x000000080000780c */ /* 0x000fe20000784270 */
[----:B------:R-:W-:Y:S01]  /*7590*/  @P3 STG.E.U16 desc[UR36][R4.64+0x2], R25 ;  /* 0x0000021904003986 */ /* 0x000fe2000c101524 */
[----:B------:R-:W-:Y:S01]  /*75a0*/  LEA R6, P3, R10, R4, 0x4 ;  /* 0x000000040a067211 */ /* 0x000fe200078620ff */
[-C--:B------:R-:W-:Y:S01]  /*75b0*/  FMUL R32, R32, R154.reuse ;  /* 0x0000009a20207220 */ /* 0x080fe20000400000 */
[C---:B------:R-:W-:Y:S01]  /*75c0*/  ISETP.GT.AND P2, PT, R0.reuse, 0x8, P2 ;  /* 0x000000080000780c */ /* 0x040fe20001744270 */
[-C--:B------:R-:W-:Y:S01]  /*75d0*/  FMUL R33, R33, R154.reuse ;  /* 0x0000009a21217220 */ /* 0x080fe20000400000 */
[----:B------:R-:W-:Y:S01]  /*75e0*/  ISETP.GT.AND P0, PT, R3, 0x9, PT ;  /* 0x000000090300780c */ /* 0x000fe20003f04270 */
[----:B------:R-:W-:Y:S01]  /*75f0*/  IMAD.X R7, R11, 0x1, R5, P3 ;  /* 0x000000010b077824 */ /* 0x000fe200018e0605 */
[----:B------:R-:W-:Y:S01]  /*7600*/  ISETP.GT.AND P5, PT, R0, RZ, P1 ;  /* 0x000000ff0000720c */ /* 0x000fe20000fa4270 */
[-C--:B------:R-:W-:Y:S01]  /*7610*/  FMUL R34, R34, R154.reuse ;  /* 0x0000009a22227220 */ /* 0x080fe20000400000 */
[----:B------:R-:W-:Y:S01]  /*7620*/  ISETP.GT.AND P3, PT, R0, RZ, P0 ;  /* 0x000000ff0000720c */ /* 0x000fe20000764270 */
[----:B------:R-:W-:Y:S01]  /*7630*/  FMUL R35, R35, R154 ;  /* 0x0000009a23237220 */ /* 0x000fe20000400000 */
[----:B------:R-:W-:Y:S01]  /*7640*/  F2FP.F16.F32.PACK_AB R26, RZ, R26 ;  /* 0x0000001aff1a723e */ /* 0x000fe200000000ff */
[-C--:B------:R-:W-:Y:S01]  /*7650*/  FMUL R36, R36, R154.reuse ;  /* 0x0000009a24247220 */ /* 0x080fe20000400000 */
[----:B------:R-:W-:Y:S01]  /*7660*/  F2FP.F16.F32.PACK_AB R27, RZ, R27 ;  /* 0x0000001bff1b723e */ /* 0x000fe200000000ff */
[----:B------:R-:W-:Y:S01]  /*7670*/  FMUL R37, R37, R154 ;  /* 0x0000009a25257220 */ /* 0x000fe20000400000 */
[----:B------:R-:W-:Y:S01]  /*7680*/  F2FP.F16.F32.PACK_AB R28, RZ, R28 ;  /* 0x0000001cff1c723e */ /* 0x000fe200000000ff */
[----:B------:R-:W-:Y:S01]  /*7690*/  @P2 STG.E.U16 desc[UR36][R6.64], R26 ;  /* 0x0000001a06002986 */ /* 0x000fe2000c101524 */
[----:B------:R-:W-:Y:S01]  /*76a0*/  F2FP.F16.F32.PACK_AB R29, RZ, R29 ;  /* 0x0000001dff1d723e */ /* 0x000fe200000000ff */
[-C--:B------:R-:W-:Y:S01]  /*76b0*/  FMUL R38, R38, R154.reuse ;  /* 0x0000009a26267220 */ /* 0x080fe20000400000 */
[C---:B------:R-:W-:Y:S01]  /*76c0*/  ISETP.GT.AND P2, PT, R0.reuse, 0x8, P1 ;  /* 0x000000080000780c */ /* 0x040fe20000f44270 */
[----:B------:R-:W-:Y:S01]  /*76d0*/  @P4 STG.E.U16 desc[UR36][R6.64+0x2], R27 ;  /* 0x0000021b06004986 */ /* 0x000fe2000c101524 */
[----:B------:R-:W-:Y:S01]  /*76e0*/  ISETP.GT.AND P1, PT, R3, 0x10, PT ;  /* 0x000000100300780c */ /* 0x000fe20003f24270 */
[----:B------:R-:W-:Y:S01]  /*76f0*/  FMUL R39, R39, R154 ;  /* 0x0000009a27277220 */ /* 0x000fe20000400000 */
[----:B------:R-:W-:Y:S01]  /*7700*/  F2FP.F16.F32.PACK_AB R30, RZ, R30 ;  /* 0x0000001eff1e723e */ /* 0x000fe200000000ff */
[----:B------:R-:W-:Y:S01]  /*7710*/  @P5 STG.E.U16 desc[UR36][R4.64+0x10], R28 ;  /* 0x0000101c04005986 */ /* 0x000fe2000c101524 */
[----:B------:R-:W-:Y:S01]  /*7720*/  ISETP.GT.AND P4, PT, R0, RZ, P1 ;  /* 0x000000ff0000720c */ /* 0x000fe20000f84270 */
[-C--:B------:R-:W-:Y:S01]  /*7730*/  FMUL R40, R40, R154.reuse ;  /* 0x0000009a28287220 */ /* 0x080fe20000400000 */
[----:B------:R-:W-:Y:S01]  /*7740*/  F2FP.F16.F32.PACK_AB R31, RZ, R31 ;  /* 0x0000001fff1f723e */ /* 0x000fe200000000ff */
[----:B------:R-:W-:Y:S01]  /*7750*/  @P3 STG.E.U16 desc[UR36][R4.64+0x12], R29 ;  /* 0x0000121d04003986 */ /* 0x000fe2000c101524 */
[----:B------:R-:W-:Y:S01]  /*7760*/  ISETP.GT.AND P3, PT, R0, 0x8, P0 ;  /* 0x000000080000780c */ /* 0x000fe20000764270 */
[----:B------:R-:W-:Y:S01]  /*7770*/  FMUL R41, R41, R154 ;  /* 0x0000009a29297220 */ /* 0x000fe20000400000 */
[----:B------:R-:W-:Y:S01]  /*7780*/  ISETP.GT.AND P0, PT, R3, 0x11, PT ;  /* 0x000000110300780c */ /* 0x000fe20003f04270 */
[----:B------:R-:W-:Y:S01]  /*7790*/  @P2 STG.E.U16 desc[UR36][R6.64+0x10], R30 ;  /* 0x0000101e06002986 */ /* 0x000fe2000c101524 */
[----:B------:R-:W-:Y:S01]  /*77a0*/  F2FP.F16.F32.PACK_AB R32, RZ, R32 ;  /* 0x00000020ff20723e */ /* 0x000fe200000000ff */
[-C--:B------:R-:W-:Y:S01]  /*77b0*/  FMUL R42, R42, R154.reuse ;  /* 0x0000009a2a2a7220 */ /* 0x080fe20000400000 */
[C---:B------:R-:W-:Y:S01]  /*77c0*/  ISETP.GT.AND P5, PT, R0.reuse, RZ, P0 ;  /* 0x000000ff0000720c */ /* 0x040fe200007a4270 */
[-C--:B------:R-:W-:Y:S01]  /*77d0*/  FMUL R43, R43, R154.reuse ;  /* 0x0000009a2b2b7220 */ /* 0x080fe20000400000 */
[----:B------:R-:W-:Y:S01]  /*77e0*/  ISETP.GT.AND P2, PT, R0, 0x8, P1 ;  /* 0x000000080000780c */ /* 0x000fe20000f44270 */
[-C--:B------:R-:W-:Y:S01]  /*77f0*/  FMUL R44, R44, R154.reuse ;  /* 0x0000009a2c2c7220 */ /* 0x080fe20000400000 */
[----:B------:R-:W-:Y:S01]  /*7800*/  ISETP.GT.AND P1, PT, R3, 0x18, PT ;  /* 0x000000180300780c */ /* 0x000fe20003f24270 */
[-C--:B------:R-:W-:Y:S01]  /*7810*/  FMUL R45, R45, R154.reuse ;  /* 0x0000009a2d2d7220 */ /* 0x080fe20000400000 */
[----:B------:R-:W-:Y:S01]  /*7820*/  F2FP.F16.F32.PACK_AB R33, RZ, R33 ;  /* 0x00000021ff21723e */ /* 0x000fe200000000ff */
[----:B------:R-:W-:Y:S01]  /*7830*/  @P3 STG.E.U16 desc[UR36][R6.64+0x12], R31 ;  /* 0x0000121f06003986 */ /* 0x000fe2000c101524 */
[----:B------:R-:W-:Y:S01]  /*7840*/  ISETP.GT.AND P3, PT, R0, 0x8, P0 ;  /* 0x000000080000780c */ /* 0x000fe20000764270 */
[-C--:B------:R-:W-:Y:S01]  /*7850*/  FMUL R46, R46, R154.reuse ;  /* 0x0000009a2e2e7220 */ /* 0x080fe20000400000 */
[----:B------:R-:W-:Y:S01]  /*7860*/  ISETP.GT.AND P0, PT, R3, 0x19, PT ;  /* 0x000000190300780c */ /* 0x000fe20003f04270 */
[----:B------:R-:W-:Y:S01]  /*7870*/  @P4 STG.E.U16 desc[UR36][R4.64+0x20], R32 ;  /* 0x0000202004004986 */ /* 0x000fe2000c101524 */
[C---:B------:R-:W-:Y:S01]  /*7880*/  ISETP.GT.AND P4, PT, R0.reuse, RZ, P1 ;  /* 0x000000ff0000720c */ /* 0x040fe20000f84270 */
[----:B------:R-:W-:Y:S01]  /*7890*/  FMUL R47, R47, R154 ;  /* 0x0000009a2f2f7220 */ /* 0x000fe20000400000 */
[----:B------:R-:W-:Y:S01]  /*78a0*/  F2FP.F16.F32.PACK_AB R34, RZ, R34 ;  /* 0x00000022ff22723e */ /* 0x000fe200000000ff */
[----:B------:R-:W-:Y:S01]  /*78b0*/  @P5 STG.E.U16 desc[UR36][R4.64+0x22], R33 ;  /* 0x0000222104005986 */ /* 0x000fe2000c101524 */
[----:B------:R-:W-:Y:S01]  /*78c0*/  ISETP.GT.AND P5, PT, R0, RZ, P0 ;  /* 0x000000ff0000720c */ /* 0x000fe200007a4270 */
[----:B------:R-:W-:Y:S01]  /*78d0*/  FMUL R48, R48, R154 ;  /* 0x0000009a30307220 */ /* 0x000fe20000400000 */
[----:B------:R-:W-:Y:S01]  /*78e0*/  F2FP.F16.F32.PACK_AB R35, RZ, R35 ;  /* 0x00000023ff23723e */ /* 0x000fe200000000ff */
[----:B------:R-:W-:Y:S01]  /*78f0*/  @P2 STG.E.U16 desc[UR36][R6.64+0x20], R34 ;  /* 0x0000202206002986 */ /* 0x000fe2000c101524 */
[----:B------:R-:W-:Y:S01]  /*7900*/  F2FP.F16.F32.PACK_AB R36, RZ, R36 ;  /* 0x00000024ff24723e */ /* 0x000fe200000000ff */
[-C--:B------:R-:W-:Y:S01]  /*7910*/  FMUL R49, R49, R154.reuse ;  /* 0x0000009a31317220 */ /* 0x080fe20000400000 */
[----:B------:R-:W-:Y:S01]  /*7920*/  ISETP.GT.AND P2, PT, R0, 0x8, P1 ;  /* 0x000000080000780c */ /* 0x000fe20000f44270 */
[----:B------:R-:W-:Y:S01]  /*7930*/  @P3 STG.E.U16 desc[UR36][R6.64+0x22], R35 ;  /* 0x0000222306003986 */ /* 0x000fe2000c101524 */
[----:B------:R-:W-:Y:S01]  /*7940*/  ISETP.GT.AND P1, PT, R3, 0x20, PT ;  /* 0x000000200300780c */ /* 0x000fe20003f24270 */
[-C--:B------:R-:W-:Y:S01]  /*7950*/  FMUL R50, R50, R154.reuse ;  /* 0x0000009a32327220 */ /* 0x080fe20000400000 */
[----:B------:R-:W-:Y:S01]  /*7960*/  F2FP.F16.F32.PACK_AB R37, RZ, R37 ;  /* 0x00000025ff25723e */ /* 0x000fe200000000ff */
[----:B------:R-:W-:Y:S01]  /*7970*/  @P4 STG.E.U16 desc[UR36][R4.64+0x30], R36 ;  /* 0x0000302404004986 */ /* 0x000fe2000c101524 */
[C---:B------:R-:W-:Y:S01]  /*7980*/  ISETP.GT.AND P3, PT, R0.reuse, 0x8, P0 ;  /* 0x000000080000780c */ /* 0x040fe20000764270 */
[-C--:B------:R-:W-:Y:S01]  /*7990*/  FMUL R51, R51, R154.reuse ;  /* 0x0000009a33337220 */ /* 0x080fe20000400000 */
[----:B------:R-:W-:Y:S01]  /*79a0*/  ISETP.GT.AND P0, PT, R3, 0x21, PT ;  /* 0x000000210300780c */ /* 0x000fe20003f04270 */
[----:B------:R-:W-:Y:S01]  /*79b0*/  @P5 STG.E.U16 desc[UR36][R4.64+0x32], R37 ;  /* 0x0000322504005986 */ /* 0x000fe2000c101524 */
[----:B------:R-:W-:Y:S01]  /*79c0*/  ISETP.GT.AND P4, PT, R0, RZ, P1 ;  /* 0x000000ff0000720c */ /* 0x000fe20000f84270 */
[----:B------:R-:W-:Y:S01]  /*79d0*/  FMUL R52, R52, R154 ;  /* 0x0000009a34347220 */ /* 0x000fe20000400000 */
[----:B------:R-:W-:Y:S01]  /*79e0*/  F2FP.F16.F32.PACK_AB R38, RZ, R38 ;  /* 0x00000026ff26723e */ /* 0x000fe200000000ff */
[-C--:B------:R-:W-:Y:S01]  /*79f0*/  FMUL R53, R53, R154.reuse ;  /* 0x0000009a35357220 */ /* 0x080fe20000400000 */
        /* <DEDUP_REMOVED lines=325> */
[----:B------:R-:W-:Y:S01]  /*8e50*/  FMUL R151, R151, R154 ;  /* 0x0000009a97977220 */ /* 0x000fe20000400000 */
[----:B------:R-:W-:Y:S01]  /*8e60*/  ISETP.GT.AND P2, PT, R0, 0x8, P1 ;  /* 0x000000080000780c */ /* 0x000fe20000f44270 */
[----:B------:R-:W-:Y:S01]  /*8e70*/  @P3 STG.E.U16 desc[UR36][R6.64+0x132], R103 ;  /* 0x0001326706003986 */ /* 0x000fe2000c101524 */
[----:B------:R-:W-:-:S02]  /*8e80*/  ISETP.GT.AND P1, PT, R3, 0xa8, PT ;  /* 0x000000a80300780c */ /* 0x000fc40003f24270 */
[----:B------:R-:W-:Y:S01]  /*8e90*/  F2FP.F16.F32.PACK_AB R105, RZ, R105 ;  /* 0x00000069ff69723e */ /* 0x000fe200000000ff */
[----:B------:R-:W-:Y:S01]  /*8ea0*/  @P4 STG.E.U16 desc[UR36][R4.64+0x140], R104 ;  /* 0x0001406804004986 */ /* 0x000fe2000c101524 */
[C---:B------:R-:W-:Y:S02]  /*8eb0*/  ISETP.GT.AND P3, PT, R0.reuse, 0x8, P0 ;  /* 0x000000080000780c */ /* 0x040fe40000764270 */
[----:B------:R-:W-:Y:S01]  /*8ec0*/  ISETP.GT.AND P0, PT, R3, 0xa9, PT ;  /* 0x000000a90300780c */ /* 0x000fe20003f04270 */
[----:B------:R-:W-:Y:S01]  /*8ed0*/  @P5 STG.E.U16 desc[UR36][R4.64+0x142], R105 ;  /* 0x0001426904005986 */ /* 0x000fe2000c101524 */
[C---:B------:R-:W-:Y:S02]  /*8ee0*/  ISETP.GT.AND P4, PT, R0.reuse, RZ, P1 ;  /* 0x000000ff0000720c */ /* 0x040fe40000f84270 */
[----:B------:R-:W-:Y:S02]  /*8ef0*/  F2FP.F16.F32.PACK_AB R106, RZ, R106 ;  /* 0x0000006aff6a723e */ /* 0x000fe400000000ff */
[----:B------:R-:W-:-:S02]  /*8f00*/  ISETP.GT.AND P5, PT, R0, RZ, P0 ;  /* 0x000000ff0000720c */ /* 0x000fc400007a4270 */
[----:B------:R-:W-:Y:S01]  /*8f10*/  F2FP.F16.F32.PACK_AB R107, RZ, R107 ;  /* 0x0000006bff6b723e */ /* 0x000fe200000000ff */
[----:B------:R-:W-:Y:S01]  /*8f20*/  @P2 STG.E.U16 desc[UR36][R6.64+0x140], R106 ;  /* 0x0001406a06002986 */ /* 0x000fe2000c101524 */
[----:B------:R-:W-:Y:S02]  /*8f30*/  F2FP.F16.F32.PACK_AB R108, RZ, R108 ;  /* 0x0000006cff6c723e */ /* 0x000fe400000000ff */
[C---:B------:R-:W-:Y:S01]  /*8f40*/  ISETP.GT.AND P2, PT, R0.reuse, 0x8, P1 ;  /* 0x000000080000780c */ /* 0x040fe20000f44270 */
[----:B------:R-:W-:Y:S01]  /*8f50*/  @P3 STG.E.U16 desc[UR36][R6.64+0x142], R107 ;  /* 0x0001426b06003986 */ /* 0x000fe2000c101524 */
[----:B------:R-:W-:Y:S02]  /*8f60*/  ISETP.GT.AND P1, PT, R3, 0xb0, PT ;  /* 0x000000b00300780c */ /* 0x000fe40003f24270 */
[----:B------:R-:W-:Y:S01]  /*8f70*/  F2FP.F16.F32.PACK_AB R109, RZ, R109 ;  /* 0x0000006dff6d723e */ /* 0x000fe200000000ff */
[----:B------:R-:W-:Y:S01]  /*8f80*/  @P4 STG.E.U16 desc[UR36][R4.64+0x150], R108 ;  /* 0x0001506c04004986 */ /* 0x000fe2000c101524 */
[----:B------:R-:W-:-:S02]  /*8f90*/  ISETP.GT.AND P3, PT, R0, 0x8, P0 ;  /* 0x000000080000780c */ /* 0x000fc40000764270 */
[----:B------:R-:W-:Y:S01]  /*8fa0*/  ISETP.GT.AND P0, PT, R3, 0xb1, PT ;  /* 0x000000b10300780c */ /* 0x000fe20003f04270 */
[----:B------:R-:W-:Y:S01]  /*8fb0*/  @P5 STG.E.U16 desc[UR36][R4.64+0x152], R109 ;  /* 0x0001526d04005986 */ /* 0x000fe2000c101524 */
[C---:B------:R-:W-:Y:S02]  /*8fc0*/  ISETP.GT.AND P4, PT, R0.reuse, RZ, P1 ;  /* 0x000000ff0000720c */ /* 0x040fe40000f84270 */
[----:B------:R-:W-:Y:S02]  /*8fd0*/  F2FP.F16.F32.PACK_AB R110, RZ, R110 ;  /* 0x0000006eff6e723e */ /* 0x000fe400000000ff */
[----:B------:R-:W-:Y:S02]  /*8fe0*/  ISETP.GT.AND P5, PT, R0, RZ, P0 ;  /* 0x000000ff0000720c */ /* 0x000fe400007a4270 */
[----:B------:R-:W-:Y:S01]  /*8ff0*/  F2FP.F16.F32.PACK_AB R111, RZ, R111 ;  /* 0x0000006fff6f723e */ /* 0x000fe200000000ff */
[----:B------:R-:W-:Y:S01]  /*9000*/  @P2 STG.E.U16 desc[UR36][R6.64+0x150], R110 ;  /* 0x0001506e06002986 */ /* 0x000fe2000c101524 */
[----:B------:R-:W-:-:S02]  /*9010*/  F2FP.F16.F32.PACK_AB R112, RZ, R112 ;  /* 0x00000070ff70723e */ /* 0x000fc400000000ff */
[C---:B------:R-:W-:Y:S01]  /*9020*/  ISETP.GT.AND P2, PT, R0.reuse, 0x8, P1 ;  /* 0x000000080000780c */ /* 0x040fe20000f44270 */
[----:B------:R-:W-:Y:S01]  /*9030*/  @P3 STG.E.U16 desc[UR36][R6.64+0x152], R111 ;  /* 0x0001526f06003986 */ /* 0x000fe2000c101524 */
[C---:B------:R-:W-:Y:S02]  /*9040*/  ISETP.GT.AND P1, PT, R3.reuse, 0xb8, PT ;  /* 0x000000b80300780c */ /* 0x040fe40003f24270 */
[----:B------:R-:W-:Y:S01]  /*9050*/  F2FP.F16.F32.PACK_AB R113, RZ, R113 ;  /* 0x00000071ff71723e */ /* 0x000fe200000000ff */
[----:B------:R-:W-:Y:S01]  /*9060*/  @P4 STG.E.U16 desc[UR36][R4.64+0x160], R112 ;  /* 0x0001607004004986 */ /* 0x000fe2000c101524 */
[C---:B------:R-:W-:Y:S02]  /*9070*/  ISETP.GT.AND P3, PT, R0.reuse, 0x8, P0 ;  /* 0x000000080000780c */ /* 0x040fe40000764270 */
[----:B------:R-:W-:Y:S01]  /*9080*/  ISETP.GT.AND P0, PT, R3, 0xb9, PT ;  /* 0x000000b90300780c */ /* 0x000fe20003f04270 */
[----:B------:R-:W-:Y:S01]  /*9090*/  @P5 STG.E.U16 desc[UR36][R4.64+0x162], R113 ;  /* 0x0001627104005986 */ /* 0x000fe2000c101524 */
[----:B------:R-:W-:-:S02]  /*90a0*/  ISETP.GT.AND P4, PT, R0, RZ, P1 ;  /* 0x000000ff0000720c */ /* 0x000fc40000f84270 */
[----:B------:R-:W-:Y:S02]  /*90b0*/  F2FP.F16.F32.PACK_AB R114, RZ, R114 ;  /* 0x00000072ff72723e */ /* 0x000fe400000000ff */
[C---:B------:R-:W-:Y:S02]  /*90c0*/  ISETP.GT.AND P5, PT, R0.reuse, RZ, P0 ;  /* 0x000000ff0000720c */ /* 0x040fe400007a4270 */
[----:B------:R-:W-:Y:S01]  /*90d0*/  F2FP.F16.F32.PACK_AB R115, RZ, R115 ;  /* 0x00000073ff73723e */ /* 0x000fe200000000ff */
[----:B------:R-:W-:Y:S01]  /*90e0*/  @P2 STG.E.U16 desc[UR36][R6.64+0x160], R114 ;  /* 0x0001607206002986 */ /* 0x000fe2000c101524 */
[----:B------:R-:W-:Y:S02]  /*90f0*/  F2FP.F16.F32.PACK_AB R116, RZ, R116 ;  /* 0x00000074ff74723e */ /* 0x000fe400000000ff */
        /* <DEDUP_REMOVED lines=65> */
[----:B------:R-:W-:Y:S02]  /*9510*/  ISETP.GT.AND P5, PT, R0, RZ, P0 ;  /* 0x000000ff0000720c */ /* 0x000fe400007a4270 */
[----:B------:R-:W-:Y:S02]  /*9520*/  F2FP.F16.F32.PACK_AB R134, RZ, R134 ;  /* 0x00000086ff86723e */ /* 0x000fe400000000ff */
[----:B------:R-:W-:Y:S02]  /*9530*/  F2FP.F16.F32.PACK_AB R135, RZ, R135 ;  /* 0x00000087ff87723e */ /* 0x000fe400000000ff */
[----:B------:R-:W-:Y:S01]  /*9540*/  F2FP.F16.F32.PACK_AB R136, RZ, R136 ;  /* 0x00000088ff88723e */ /* 0x000fe200000000ff */
[----:B------:R-:W-:Y:S01]  /*9550*/  @P2 STG.E.U16 desc[UR36][R6.64+0x1b0], R134 ;  /* 0x0001b08606002986 */ /* 0x000fe2000c101524 */
[----:B------:R-:W-:-:S02]  /*9560*/  F2FP.F16.F32.PACK_AB R137, RZ, R137 ;  /* 0x00000089ff89723e */ /* 0x000fc400000000ff */
[C---:B------:R-:W-:Y:S01]  /*9570*/  ISETP.GT.AND P1, PT, R0.reuse, 0x8, P1 ;  /* 0x000000080000780c */ /* 0x040fe20000f24270 */
[----:B------:R-:W-:Y:S01]  /*9580*/  @P3 STG.E.U16 desc[UR36][R6.64+0x1b2], R135 ;  /* 0x0001b28706003986 */ /* 0x000fe2000c101524 */
[C---:B------:R-:W-:Y:S02]  /*9590*/  ISETP.GT.AND P2, PT, R0.reuse, 0x8, P0 ;  /* 0x000000080000780c */ /* 0x040fe40000744270 */
[C---:B------:R-:W-:Y:S01]  /*95a0*/  ISETP.GT.AND P0, PT, R3.reuse, 0xe9, PT ;  /* 0x000000e90300780c */ /* 0x040fe20003f04270 */
[----:B------:R-:W-:Y:S01]  /*95b0*/  @P4 STG.E.U16 desc[UR36][R4.64+0x1c0], R136 ;  /* 0x0001c08804004986 */ /* 0x000fe2000c101524 */
[----:B------:R-:W-:Y:S02]  /*95c0*/  ISETP.GT.AND P4, PT, R3, 0xe8, PT ;  /* 0x000000e80300780c */ /* 0x000fe40003f84270 */
[----:B------:R-:W-:Y:S01]  /*95d0*/  F2FP.F16.F32.PACK_AB R138, RZ, R138 ;  /* 0x0000008aff8a723e */ /* 0x000fe200000000ff */
[----:B------:R-:W-:Y:S01]  /*95e0*/  @P5 STG.E.U16 desc[UR36][R4.64+0x1c2], R137 ;  /* 0x0001c28904005986 */ /* 0x000fe2000c101524 */
[----:B------:R-:W-:-:S02]  /*95f0*/  ISETP.GT.AND P5, PT, R0, RZ, P4 ;  /* 0x000000ff0000720c */ /* 0x000fc400027a4270 */
[----:B------:R-:W-:Y:S01]  /*9600*/  F2FP.F16.F32.PACK_AB R139, RZ, R139 ;  /* 0x0000008bff8b723e */ /* 0x000fe200000000ff */
[----:B------:R-:W-:Y:S01]  /*9610*/  @P1 STG.E.U16 desc[UR36][R6.64+0x1c0], R138 ;  /* 0x0001c08a06001986 */ /* 0x000fe2000c101524 */
[----:B------:R-:W-:Y:S02]  /*9620*/  F2FP.F16.F32.PACK_AB R140, RZ, R140 ;  /* 0x0000008cff8c723e */ /* 0x000fe400000000ff */
[C---:B------:R-:W-:Y:S01]  /*9630*/  ISETP.GT.AND P3, PT, R0.reuse, RZ, P0 ;  /* 0x000000ff0000720c */ /* 0x040fe20000764270 */
[----:B------:R-:W-:Y:S01]  /*9640*/  @P2 STG.E.U16 desc[UR36][R6.64+0x1c2], R139 ;  /* 0x0001c28b06002986 */ /* 0x000fe2000c101524 */
[C---:B------:R-:W-:Y:S02]  /*9650*/  ISETP.GT.AND P4, PT, R0.reuse, 0x8, P4 ;  /* 0x000000080000780c */ /* 0x040fe40002784270 */
[----:B------:R-:W-:Y:S02]  /*9660*/  F2FP.F16.F32.PACK_AB R141, RZ, R141 ;  /* 0x0000008dff8d723e */ /* 0x000fe400000000ff */
[----:B------:R-:W-:Y:S01]  /*9670*/  F2FP.F16.F32.PACK_AB R142, RZ, R142 ;  /* 0x0000008eff8e723e */ /* 0x000fe200000000ff */
[----:B------:R-:W-:Y:S01]  /*9680*/  @P5 STG.E.U16 desc[UR36][R4.64+0x1d0], R140 ;  /* 0x0001d08c04005986 */ /* 0x000fe2000c101524 */
[----:B------:R-:W-:-:S02]  /*9690*/  ISETP.GT.AND P5, PT, R0, 0x8, P0 ;  /* 0x000000080000780c */ /* 0x000fc400007a4270 */
[----:B------:R-:W-:Y:S02]  /*96a0*/  F2FP.F16.F32.PACK_AB R143, RZ, R143 ;  /* 0x0000008fff8f723e */ /* 0x000fe400000000ff */
[C---:B------:R-:W-:Y:S01]  /*96b0*/  ISETP.GT.AND P0, PT, R3.reuse, 0xf1, PT ;  /* 0x000000f10300780c */ /* 0x040fe20003f04270 */
[----:B------:R-:W-:Y:S01]  /*96c0*/  @P3 STG.E.U16 desc[UR36][R4.64+0x1d2], R141 ;  /* 0x0001d28d04003986 */ /* 0x000fe2000c101524 */
[----:B------:R-:W-:Y:S02]  /*96d0*/  ISETP.GT.AND P3, PT, R3, 0xf0, PT ;  /* 0x000000f00300780c */ /* 0x000fe40003f64270 */
[----:B------:R-:W-:Y:S01]  /*96e0*/  F2FP.F16.F32.PACK_AB R144, RZ, R144 ;  /* 0x00000090ff90723e */ /* 0x000fe200000000ff */
[----:B------:R-:W-:Y:S01]  /*96f0*/  @P4 STG.E.U16 desc[UR36][R6.64+0x1d0], R142 ;  /* 0x0001d08e06004986 */ /* 0x000fe2000c101524 */
[C---:B------:R-:W-:Y:S02]  /*9700*/  ISETP.GT.AND P4, PT, R0.reuse, RZ, P3 ;  /* 0x000000ff0000720c */ /* 0x040fe40001f84270 */
[----:B------:R-:W-:Y:S01]  /*9710*/  F2FP.F16.F32.PACK_AB R145, RZ, R145 ;  /* 0x00000091ff91723e */ /* 0x000fe200000000ff */
[----:B------:R-:W-:Y:S01]  /*9720*/  @P5 STG.E.U16 desc[UR36][R6.64+0x1d2], R143 ;  /* 0x0001d28f06005986 */ /* 0x000fe2000c101524 */
[----:B------:R-:W-:-:S02]  /*9730*/  ISETP.GT.AND P5, PT, R0, RZ, P0 ;  /* 0x000000ff0000720c */ /* 0x000fc400007a4270 */
[C---:B------:R-:W-:Y:S02]  /*9740*/  ISETP.GT.AND P2, PT, R3.reuse, 0xf8, PT ;  /* 0x000000f80300780c */ /* 0x040fe40003f44270 */
[----:B------:R-:W-:Y:S02]  /*9750*/  ISETP.GT.AND P1, PT, R3, 0xf9, PT ;  /* 0x000000f90300780c */ /* 0x000fe40003f24270 */
[C---:B------:R-:W-:Y:S02]  /*9760*/  ISETP.GT.AND P3, PT, R0.reuse, 0x8, P3 ;  /* 0x000000080000780c */ /* 0x040fe40001f64270 */
[C---:B------:R-:W-:Y:S01]  /*9770*/  ISETP.GT.AND P0, PT, R0.reuse, 0x8, P0 ;  /* 0x000000080000780c */ /* 0x040fe20000704270 */
[----:B------:R-:W-:Y:S01]  /*9780*/  @P4 STG.E.U16 desc[UR36][R4.64+0x1e0], R144 ;  /* 0x0001e09004004986 */ /* 0x000fe2000c101524 */
[C---:B------:R-:W-:Y:S02]  /*9790*/  ISETP.GT.AND P4, PT, R0.reuse, RZ, P1 ;  /* 0x000000ff0000720c */ /* 0x040fe40000f84270 */
[----:B------:R-:W-:Y:S01]  /*97a0*/  F2FP.F16.F32.PACK_AB R146, RZ, R146 ;  /* 0x00000092ff92723e */ /* 0x000fe200000000ff */
[----:B------:R-:W-:Y:S01]  /*97b0*/  @P5 STG.E.U16 desc[UR36][R4.64+0x1e2], R145 ;  /* 0x0001e29104005986 */ /* 0x000fe2000c101524 */
[----:B------:R-:W-:-:S02]  /*97c0*/  ISETP.GT.AND P5, PT, R0, RZ, P2 ;  /* 0x000000ff0000720c */ /* 0x000fc400017a4270 */
[C---:B------:R-:W-:Y:S02]  /*97d0*/  ISETP.GT.AND P2, PT, R0.reuse, 0x8, P2 ;  /* 0x000000080000780c */ /* 0x040fe40001744270 */
[----:B------:R-:W-:Y:S01]  /*97e0*/  F2FP.F16.F32.PACK_AB R147, RZ, R147 ;  /* 0x00000093ff93723e */ /* 0x000fe200000000ff */
[----:B------:R-:W-:Y:S01]  /*97f0*/  @P3 STG.E.U16 desc[UR36][R6.64+0x1e0], R146 ;  /* 0x0001e09206003986 */ /* 0x000fe2000c101524 */
[----:B------:R-:W-:Y:S02]  /*9800*/  ISETP.GT.AND P1, PT, R0, 0x8, P1 ;  /* 0x000000080000780c */ /* 0x000fe40000f24270 */
[----:B------:R-:W-:Y:S01]  /*9810*/  F2FP.F16.F32.PACK_AB R148, RZ, R148 ;  /* 0x00000094ff94723e */ /* 0x000fe200000000ff */
[----:B------:R-:W-:Y:S01]  /*9820*/  @P0 STG.E.U16 desc[UR36][R6.64+0x1e2], R147 ;  /* 0x0001e29306000986 */ /* 0x000fe2000c101524 */
[----:B------:R-:W-:Y:S02]  /*9830*/  F2FP.F16.F32.PACK_AB R149, RZ, R149 ;  /* 0x00000095ff95723e */ /* 0x000fe400000000ff */
[----:B------:R-:W-:Y:S01]  /*9840*/  F2FP.F16.F32.PACK_AB R150, RZ, R150 ;  /* 0x00000096ff96723e */ /* 0x000fe200000000ff */
[----:B------:R-:W-:Y:S01]  /*9850*/  @P5 STG.E.U16 desc[UR36][R4.64+0x1f0], R148 ;  /* 0x0001f09404005986 */ /* 0x000fe2000c101524 */
[----:B------:R-:W-:-:S03]  /*9860*/  F2FP.F16.F32.PACK_AB R151, RZ, R151 ;  /* 0x00000097ff97723e */ /* 0x000fc600000000ff */
[----:B------:R0:W-:Y:S02]  /*9870*/  @P4 STG.E.U16 desc[UR36][R4.64+0x1f2], R149 ;  /* 0x0001f29504004986 */ /* 0x0001e4000c101524 */
[----:B0-----:R-:W-:Y:S02]  /*9880*/  @P2 IMAD.MOV.U32 R4, RZ, RZ, R6 ;  /* 0x000000ffff042224 */ /* 0x001fe400078e0006 */
[----:B------:R-:W-:-:S05]  /*9890*/  @P2 IMAD.MOV.U32 R5, RZ, RZ, R7 ;  /* 0x000000ffff052224 */ /* 0x000fca00078e0007 */
[----:B------:R0:W-:Y:S04]  /*98a0*/  @P2 STG.E.U16 desc[UR36][R4.64+0x1f0], R150 ;  /* 0x0001f09604002986 */ /* 0x0001e8000c101524 */
[----:B------:R0:W-:Y:S02]  /*98b0*/  @P1 STG.E.U16 desc[UR36][R6.64+0x1f2], R151 ;  /* 0x0001f29706001986 */ /* 0x0001e4000c101524 */
.L_x_282:
[----:B------:R-:W-:Y:S05]  /*98c0*/  BSYNC B0 ;  /* 0x0000000000007941 */ /* 0x000fea0003800000 */
.L_x_28:
[----:B------:R-:W-:Y:S01]  /*98d0*/  ULDC UR4, c[0x0][0xc] ;  /* 0x0000030000047ab9 */ /* 0x000fe20000000800 */
[----:B------:R-:W-:Y:S01]  /*98e0*/  ULDC UR5, c[0x0][0x10] ;  /* 0x0000040000057ab9 */ /* 0x000fe20000000800 */
[----:B0-----:R-:W0:Y:S01]  /*98f0*/  LDC R3, c[0x0][0x14] ;  /* 0x00000500ff037b82 */ /* 0x001e220000000800 */
[----:B------:R-:W-:Y:S01]  /*9900*/  UIMAD.WIDE.U32 UR4, UR4, UR5, URZ ;  /* 0x00000005040472a5 */ /* 0x000fe2000f8e003f */
[----:B------:R-:W-:Y:S01]  /*9910*/  PRMT R0, RZ, 0x7610, R0 ;  /* 0x00007610ff007816 */ /* 0x000fe20000000000 */
[----:B----45:R-:W-:Y:S02]  /*9920*/  IMAD.MOV.U32 R152, RZ, RZ, -0x1 ;  /* 0xffffffffff987424 */ /* 0x030fe400078e00ff */
[----:B------:R-:W-:Y:S02]  /*9930*/  IMAD.MOV.U32 R23, RZ, RZ, -0x1 ;  /* 0xffffffffff177424 */ /* 0x000fe400078e00ff */
[----:B0-----:R-:W-:-:S04]  /*9940*/  IMAD.WIDE.U32 R16, R3, UR4, R16 ;  /* 0x0000000403107c25 */ /* 0x001fc8000f8e0010 */
[----:B------:R-:W-:Y:S01]  /*9950*/  IMAD R3, R3, UR5, RZ ;  /* 0x0000000503037c24 */ /* 0x000fe2000f8e02ff */
[----:B------:R-:W-:Y:S02]  /*9960*/  ULDC.64 UR4, c[0x0][0x650] ;  /* 0x0001940000047ab9 */ /* 0x000fe40000000a00 */
[----:B------:R-:W-:Y:S01]  /*9970*/  ISETP.GE.U32.AND P0, PT, R16, UR4, PT ;  /* 0x0000000410007c0c */ /* 0x000fe2000bf06070 */
[----:B------:R-:W-:-:S05]  /*9980*/  IMAD.IADD R17, R17, 0x1, R3 ;  /* 0x0000000111117824 */ /* 0x000fca00078e0203 */
[----:B------:R-:W-:-:S13]  /*9990*/  ISETP.GE.U32.AND.EX P0, PT, R17, UR5, PT, P0 ;  /* 0x0000000511007c0c */ /* 0x000fda000bf06100 */
[----:B------:R-:W-:Y:S05]  /*99a0*/  @P0 BRA `(.L_x_283) ;  /* 0x0000000400640947 */ /* 0x000fea0003800000 */
[----:B------:R-:W0:Y:S01]  /*99b0*/  S2R R12, SR_CTAID.X ;  /* 0x00000000000c7919 */ /* 0x000e220000002500 */
[----:B------:R-:W4:Y:S01]  /*99c0*/  LDC.64 R10, c[0x0][0x628] ;  /* 0x00018a00ff0a7b82 */ /* 0x000f220000000a00 */
[----:B------:R-:W-:Y:S01]  /*99d0*/  ULDC UR4, c[0x0][0x150] ;  /* 0x0000540000047ab9 */ /* 0x000fe20000000800 */
[----:B-123--:R-:W-:Y:S01]  /*99e0*/  IMAD.MOV.U32 R8, RZ, RZ, R16 ;  /* 0x000000ffff087224 */ /* 0x00efe200078e0010 */
[----:B------:R-:W1:Y:S01]  /*99f0*/  S2R R24, SR_CTAID.Y ;  /* 0x0000000000187919 */ /* 0x000e620000002600 */
[----:B------:R-:W-:-:S04]  /*9a00*/  IMAD.MOV.U32 R9, RZ, RZ, R17 ;  /* 0x000000ffff097224 */ /* 0x000fc800078e0011 */
[----:B------:R-:W2:Y:S08]  /*9a10*/  LDC R21, c[0x0][0x144] ;  /* 0x00005100ff157b82 */ /* 0x000eb00000000800 */
[----:B------:R-:W3:Y:S08]  /*9a20*/  LDC R0, c[0x0][0x630] ;  /* 0x00018c00ff007b82 */ /* 0x000ef00000000800 */
[----:B------:R-:W1:Y:S01]  /*9a30*/  LDC.64 R14, c[0x0][0x620] ;  /* 0x00018800ff0e7b82 */ /* 0x000e620000000a00 */
[----:B----4-:R-:W-:-:S04]  /*9a40*/  ISETP.NE.U32.AND P0, PT, R10, RZ, PT ;  /* 0x000000ff0a00720c */ /* 0x010fc80003f05070 */
[----:B------:R-:W-:Y:S02]  /*9a50*/  ISETP.NE.AND.EX P0, PT, R11, RZ, PT, P0 ;  /* 0x000000ff0b00720c */ /* 0x000fe40003f05300 */
[----:B0-----:R-:W-:-:S05]  /*9a60*/  I2FP.F32.U32 R3, R12 ;  /* 0x0000000c00037245 */ /* 0x001fca0000201000 */
[----:B------:R-:W-:-:S04]  /*9a70*/  FMUL R3, R3, UR4 ;  /* 0x0000000403037c20 */ /* 0x000fc80008400000 */
[----:B------:R0:W4:Y:S02]  /*9a80*/  F2I.U32.TRUNC.NTZ R20, R3 ;  /* 0x0000000300147305 */ /* 0x000124000020f000 */
[----:B--23--:R-:W-:Y:S05]  /*9a90*/  @!P0 BRA `(.L_x_284) ;  /* 0x0000000000288947 */ /* 0x00cfea0003800000 */
[----:B0-----:R-:W0:Y:S02]  /*9aa0*/  LDC R3, c[0x0][0x634] ;  /* 0x00018d00ff037b82 */ /* 0x001e240000000800 */
        /* <DEDUP_REMOVED lines=9> */
.L_x_284:
[----:B------:R-:W2:Y:S01]  /*9b40*/  LDC.64 R30, c[0x0][0x640] ;  /* 0x00019000ff1e7b82 */ /* 0x000ea20000000a00 */
[-CC-:B------:R-:W-:Y:S01]  /*9b50*/  SHF.R.U64 R23, R8, R0.reuse, R9.reuse ;  /* 0x0000000008177219 */ /* 0x180fe20000001209 */
[----:B----4-:R-:W-:Y:S01]  /*9b60*/  IMAD.MOV R20, RZ, RZ, -R20 ;  /* 0x000000ffff147224 */ /* 0x010fe200078e0a14 */
[----:B------:R-:W-:Y:S01]  /*9b70*/  SHF.R.U32.HI R0, RZ, R0, R9 ;  /* 0x00000000ff007219 */ /* 0x000fe20000011609 */
[----:B------:R-:W-:Y:S01]  /*9b80*/  ULDC UR4, c[0x0][0x154] ;  /* 0x0000550000047ab9 */ /* 0x000fe20000000800 */
[----:B0-----:R-:W-:Y:S01]  /*9b90*/  IADD3 R3, P0, RZ, -R23, RZ ;  /* 0x80000017ff037210 */ /* 0x001fe20007f1e0ff */
[----:B------:R-:W-:Y:S02]  /*9ba0*/  IMAD R26, R21, R20, R12 ;  /* 0x00000014151a7224 */ /* 0x000fe400078e020c */
[----:B------:R-:W0:Y:S01]  /*9bb0*/  LDC R6, c[0x0][0x618] ;  /* 0x00018600ff067b82 */ /* 0x000e220000000800 */
[----:B------:R-:W-:Y:S02]  /*9bc0*/  IMAD.MOV.U32 R7, RZ, RZ, 0x1 ;  /* 0x00000001ff077424 */ /* 0x000fe400078e00ff */
[----:B------:R-:W-:-:S04]  /*9bd0*/  IMAD.X R5, RZ, RZ, ~R0, P0 ;  /* 0x000000ffff057224 */ /* 0x000fc800000e0e00 */
[-C--:B-1----:R-:W-:Y:S01]  /*9be0*/  IMAD R0, R5, R14.reuse, RZ ;  /* 0x0000000e05007224 */ /* 0x082fe200078e02ff */
[----:B------:R-:W1:Y:S01]  /*9bf0*/  LDC R8, c[0x0][0x608] ;  /* 0x00018200ff087b82 */ /* 0x000e620000000800 */
[----:B------:R-:W-:-:S04]  /*9c00*/  IMAD.WIDE.U32 R4, R3, R14, R16 ;  /* 0x0000000e03047225 */ /* 0x000fc800078e0010 */
[----:B------:R-:W-:Y:S01]  /*9c10*/  IMAD R3, R3, R15, R0 ;  /* 0x0000000f03037224 */ /* 0x000fe200078e0200 */
[----:B------:R-:W-:Y:S02]  /*9c20*/  I2FP.F32.U32 R0, R24 ;  /* 0x0000001800007245 */ /* 0x000fe40000201000 */
[----:B------:R-:W3:Y:S01]  /*9c30*/  LDC R28, c[0x0][0x658] ;  /* 0x00019600ff1c7b82 */ /* 0x000ee20000000800 */
[----:B------:R-:W-:Y:S01]  /*9c40*/  IMAD.IADD R3, R5, 0x1, R3 ;  /* 0x0000000105037824 */ /* 0x000fe200078e0203 */
[----:B--2---:R-:W-:Y:S01]  /*9c50*/  ISETP.NE.U32.AND P0, PT, R30, RZ, PT ;  /* 0x000000ff1e00720c */ /* 0x004fe20003f05070 */
[----:B------:R-:W-:Y:S01]  /*9c60*/  FMUL R0, R0, UR4 ;  /* 0x0000000400007c20 */ /* 0x000fe20008400000 */
[----:B------:R-:W-:Y:S02]  /*9c70*/  IMAD.MOV.U32 R5, RZ, RZ, -0x1 ;  /* 0xffffffffff057424 */ /* 0x000fe400078e00ff */
[----:B------:R-:W-:Y:S01]  /*9c80*/  ISETP.NE.AND.EX P0, PT, R31, RZ, PT, P0 ;  /* 0x000000ff1f00720c */ /* 0x000fe20003f05300 */
[----:B------:R2:W4:Y:S01]  /*9c90*/  F2I.U32.TRUNC.NTZ R13, R0 ;  /* 0x00000000000d7305 */ /* 0x000522000020f000 */
[----:B------:R-:W2:Y:S01]  /*9ca0*/  LDC R15, c[0x0][0x148] ;  /* 0x00005200ff0f7b82 */ /* 0x000ea20000000800 */
[----:B0-----:R-:W-:-:S02]  /*9cb0*/  SHF.R.U64 R12, R4, R6, R3 ;  /* 0x00000006040c7219 */ /* 0x001fc40000001203 */
[----:B------:R-:W-:-:S05]  /*9cc0*/  SHF.R.U32.HI R3, RZ, R6, R3 ;  /* 0x00000006ff037219 */ /* 0x000fca0000011603 */
[----:B------:R-:W0:Y:S01]  /*9cd0*/  LDC R20, c[0x0][0x600] ;  /* 0x00018000ff147b82 */ /* 0x000e220000000800 */
[-CC-:B-1----:R-:W-:Y:S02]  /*9ce0*/  SHF.R.U64 R10, R12, R8.reuse, R3.reuse ;  /* 0x000000080c0a7219 */ /* 0x182fe40000001203 */
[----:B------:R-:W-:-:S05]  /*9cf0*/  SHF.R.U32.HI R3, RZ, R8, R3 ;  /* 0x00000008ff037219 */ /* 0x000fca0000011603 */
[----:B------:R-:W1:Y:S01]  /*9d00*/  LDC R21, c[0x0][0x648] ;  /* 0x00019200ff157b82 */ /* 0x000e620000000800 */
[-C--:B---3--:R-:W-:Y:S02]  /*9d10*/  SHF.L.U32 R4, R5, R28.reuse, RZ ;  /* 0x0000001c05047219 */ /* 0x088fe400000006ff */
[-CC-:B------:R-:W-:Y:S02]  /*9d20*/  SHF.R.U64 R14, R10, R28.reuse, R3.reuse ;  /* 0x0000001c0a0e7219 */ /* 0x180fe40000001203 */
[----:B------:R-:W-:Y:S02]  /*9d30*/  SHF.R.U32.HI R5, RZ, R28, R3 ;  /* 0x0000001cff057219 */ /* 0x000fe40000011603 */
[----:B------:R-:W-:Y:S01]  /*9d40*/  LOP3.LUT R153, RZ, R4, RZ, 0x33, !PT ;  /* 0x00000004ff997212 */ /* 0x000fe200078e33ff */
[----:B------:R-:W3:Y:S01]  /*9d50*/  LDC R25, c[0x0][0x638] ;  /* 0x00018e00ff197b82 */ /* 0x000ee20000000800 */
[----:B------:R-:W-:Y:S01]  /*9d60*/  SHF.L.U32 R28, R7, R28, RZ ;  /* 0x0000001c071c7219 */ /* 0x000fe200000006ff */
[----:B------:R-:W-:-:S06]  /*9d70*/  IMAD.MOV.U32 R4, RZ, RZ, R14 ;  /* 0x000000ffff047224 */ /* 0x000fcc00078e000e */
[----:B------:R-:W0:Y:S01]  /*9d80*/  LDC R27, c[0x0][0x610] ;  /* 0x00018400ff1b7b82 */ /* 0x000e220000000800 */
[----:B----4-:R-:W-:Y:S05]  /*9d90*/  @!P0 BRA `(.L_x_285) ;  /* 0x0000000000288947 */ /* 0x010fea0003800000 */
[----:B------:R-:W4:Y:S02]  /*9da0*/  LDC R3, c[0x0][0x64c] ;  /* 0x00019300ff037b82 */ /* 0x000f240000000800 */
[----:B----4-:R-:W-:-:S05]  /*9db0*/  IADD3 R3, P0, R14, R3, RZ ;  /* 0x000000030e037210 */ /* 0x010fca0007f1e0ff */
        /* <DEDUP_REMOVED lines=8> */
.L_x_285:
[----:B------:R-:W-:Y:S01]  /*9e40*/  ISETP.NE.AND P0, PT, R2, 0x1, PT ;  /* 0x000000010200780c */ /* 0x000fe20003f05270 */
[----:B------:R-:W-:Y:S01]  /*9e50*/  IMAD.MOV R13, RZ, RZ, -R13 ;  /* 0x000000ffff0d7224 */ /* 0x000fe200078e0a0d */
[----:B-12---:R-:W-:Y:S01]  /*9e60*/  SHF.R.U64 R0, R4, R21, R5 ;  /* 0x0000001504007219 */ /* 0x006fe20000001205 */
[----:B0-----:R-:W-:Y:S01]  /*9e70*/  VIADD R5, R20, 0xffffffff ;  /* 0xffffffff14057836 */ /* 0x001fe20000000000 */
[----:B------:R-:W-:-:S03]  /*9e80*/  LOP3.LUT R153, R10, R153, RZ, 0xc0, !PT ;  /* 0x000000990a997212 */ /* 0x000fc600078ec0ff */
[----:B------:R-:W-:Y:S01]  /*9e90*/  IMAD.MOV R3, RZ, RZ, -R0 ;  /* 0x000000ffff037224 */ /* 0x000fe200078e0a00 */
[----:B------:R-:W-:Y:S01]  /*9ea0*/  LOP3.LUT R5, R12, R5, RZ, 0xc0, !PT ;  /* 0x000000050c057212 */ /* 0x000fe200078ec0ff */
[----:B------:R-:W-:Y:S02]  /*9eb0*/  IMAD R153, R28, R0, R153 ;  /* 0x000000001c997224 */ /* 0x000fe400078e0299 */
[----:B---3--:R-:W-:Y:S02]  /*9ec0*/  IMAD R0, R3, R25, R14 ;  /* 0x0000001903007224 */ /* 0x008fe400078e020e */
[----:B------:R-:W-:Y:S02]  /*9ed0*/  @P0 IMAD R26, R15, R13, R24 ;  /* 0x0000000d0f1a0224 */ /* 0x000fe400078e0218 */
[----:B------:R-:W-:Y:S02]  /*9ee0*/  IMAD R4, R0, R20, R5 ;  /* 0x0000001400047224 */ /* 0x000fe400078e0205 */
[----:B------:R-:W-:-:S02]  /*9ef0*/  IMAD R153, R153, R27, R26 ;  /* 0x0000001b99997224 */ /* 0x000fc400078e021a */
[----:B------:R-:W-:-:S03]  /*9f00*/  IMAD.MOV.U32 R3, RZ, RZ, 0x1 ;  /* 0x00000001ff037424 */ /* 0x000fc600078e00ff */
[----:B------:R-:W-:Y:S02]  /*9f10*/  SEL R152, R4, R153, !P0 ;  /* 0x0000009904987207 */ /* 0x000fe40004000000 */
[----:B------:R-:W-:Y:S02]  /*9f20*/  PRMT R0, R3, 0x7610, R0 ;  /* 0x0000761003007816 */ /* 0x000fe40000000000 */
[----:B------:R-:W-:-:S07]  /*9f30*/  SEL R153, R153, R4, !P0 ;  /* 0x0000000499997207 */ /* 0x000fce0004000000 */
.L_x_283:
[----:B------:R-:W-:-:S13]  /*9f40*/  LOP3.LUT P0, RZ, R0, 0xff, RZ, 0xc0, !PT ;  /* 0x000000ff00ff7812 */ /* 0x000fda000780c0ff */
[----:B------:R-:W-:Y:S05]  /*9f50*/  @P0 BRA `(.L_x_286) ;  /* 0xffffff6c00f40947 */ /* 0x000fea000383ffff */
[----:B------:R-:W-:Y:S05]  /*9f60*/  EXIT ;  /* 0x000000000000794d */ /* 0x000fea0003800000 */
.L_x_3:
[----:B0-----:R-:W-:Y:S01]  /*9f70*/  ULDC.64 UR4, c[0x0][0x650] ;  /* 0x0001940000047ab9 */ /* 0x001fe20000000a00 */
        /* <DEDUP_REMOVED lines=25> */
.L_x_288:
[--C-:B------:R-:W-:Y:S01]  /*a110*/  SHF.R.U64 R12, R10, R14, R11.reuse ;  /* 0x0000000e0a0c7219 */ /* 0x100fe2000000120b */
[----:B------:R-:W0:Y:S01]  /*a120*/  LDC R22, c[0x0][0x618] ;  /* 0x00018600ff167b82 */ /* 0x000e220000000800 */
[----:B------:R-:W-:Y:S01]  /*a130*/  I2FP.F32.U32 R6, R4 ;  /* 0x0000000400067245 */ /* 0x000fe20000201000 */
[----:B------:R-:W-:Y:S01]  /*a140*/  ULDC UR4, c[0x0][0x150] ;  /* 0x0000540000047ab9 */ /* 0x000fe20000000800 */
[----:B------:R-:W-:Y:S02]  /*a150*/  SHF.R.U32.HI R5, RZ, R14, R11 ;  /* 0x0000000eff057219 */ /* 0x000fe4000001160b */
[----:B------:R-:W-:Y:S01]  /*a160*/  IADD3 R9, P0, RZ, -R12, RZ ;  /* 0x8000000cff097210 */ /* 0x000fe20007f1e0ff */
[----:B------:R-:W-:Y:S01]  /*a170*/  FMUL R11, R6, UR4 ;  /* 0x00000004060b7c20 */ /* 0x000fe20008400000 */
[----:B------:R-:W-:Y:S01]  /*a180*/  ULDC UR4, c[0x0][0x154] ;  /* 0x0000550000047ab9 */ /* 0x000fe20000000800 */
[----:B------:R-:W1:Y:S02]  /*a190*/  LDC.64 R24, c[0x0][0x640] ;  /* 0x00019000ff187b82 */ /* 0x000e640000000a00 */
[----:B------:R-:W-:-:S02]  /*a1a0*/  IMAD.X R5, RZ, RZ, ~R5, P0 ;  /* 0x000000ffff057224 */ /* 0x000fc400000e0e05 */
[----:B------:R-:W2:Y:S01]  /*a1b0*/  F2I.U32.TRUNC.NTZ R11, R11 ;  /* 0x0000000b000b7305 */ /* 0x000ea2000020f000 */
[----:B------:R-:W-:-:S03]  /*a1c0*/  IMAD.WIDE.U32 R6, R9, R20, R16 ;  /* 0x0000001409067225 */ /* 0x000fc600078e0010 */
[----:B------:R-:W3:Y:S01]  /*a1d0*/  LDC R13, c[0x0][0x144] ;  /* 0x00005100ff0d7b82 */ /* 0x000ee20000000800 */
[----:B------:R-:W-:-:S04]  /*a1e0*/  IMAD R8, R5, R20, RZ ;  /* 0x0000001405087224 */ /* 0x000fc800078e02ff */
[----:B------:R-:W-:Y:S02]  /*a1f0*/  IMAD R5, R9, R21, R8 ;  /* 0x0000001509057224 */ /* 0x000fe400078e0208 */
[----:B------:R-:W-:Y:S01]  /*a200*/  IMAD.MOV.U32 R8, RZ, RZ, -0x1 ;  /* 0xffffffffff087424 */ /* 0x000fe200078e00ff */
[----:B------:R-:W4:Y:S01]  /*a210*/  LDC R14, c[0x0][0x608] ;  /* 0x00018200ff0e7b82 */ /* 0x000f220000000800 */
[----:B------:R-:W-:Y:S01]  /*a220*/  IMAD.IADD R5, R7, 0x1, R5 ;  /* 0x0000000107057824 */ /* 0x000fe200078e0205 */
[----:B------:R-:W-:-:S04]  /*a230*/  I2FP.F32.U32 R7, R3 ;  /* 0x0000000300077245 */ /* 0x000fc80000201000 */
[-C--:B0-----:R-:W-:Y:S01]  /*a240*/  SHF.R.U64 R10, R6, R22.reuse, R5 ;  /* 0x00000016060a7219 */ /* 0x081fe20000001205 */
[----:B--2---:R-:W-:Y:S01]  /*a250*/  IMAD.MOV R6, RZ, RZ, -R11 ;  /* 0x000000ffff067224 */ /* 0x004fe200078e0a0b */
[----:B------:R-:W0:Y:S01]  /*a260*/  LDC R9, c[0x0][0x658] ;  /* 0x00019600ff097b82 */ /* 0x000e220000000800 */
[----:B-1----:R-:W-:Y:S01]  /*a270*/  ISETP.NE.U32.AND P0, PT, R24, RZ, PT ;  /* 0x000000ff1800720c */ /* 0x002fe20003f05070 */
[----:B------:R-:W-:Y:S01]  /*a280*/  FMUL R7, R7, UR4 ;  /* 0x0000000407077c20 */ /* 0x000fe20008400000 */
[----:B------:R-:W-:Y:S02]  /*a290*/  SHF.R.U32.HI R5, RZ, R22, R5 ;  /* 0x00000016ff057219 */ /* 0x000fe40000011605 */
[----:B------:R-:W-:-:S03]  /*a2a0*/  ISETP.NE.AND.EX P0, PT, R25, RZ, PT, P0 ;  /* 0x000000ff1900720c */ /* 0x000fc60003f05300 */
[----:B------:R-:W1:Y:S01]  /*a2b0*/  LDC R20, c[0x0][0x148] ;  /* 0x00005200ff147b82 */ /* 0x000e620000000800 */
[----:B---3--:R-:W-:Y:S02]  /*a2c0*/  IMAD R23, R13, R6, R4 ;  /* 0x000000060d177224 */ /* 0x008fe400078e0204 */
[----:B------:R-:W-:-:S05]  /*a2d0*/  IMAD.MOV.U32 R6, RZ, RZ, 0x1 ;  /* 0x00000001ff067424 */ /* 0x000fca00078e00ff */
[----:B------:R-:W2:Y:S01]  /*a2e0*/  LDC R21, c[0x0][0x600] ;  /* 0x00018000ff157b82 */ /* 0x000ea20000000800 */
[-CC-:B----4-:R-:W-:Y:S02]  /*a2f0*/  SHF.R.U64 R13, R10, R14.reuse, R5.reuse ;  /* 0x0000000e0a0d7219 */ /* 0x190fe40000001205 */
[----:B------:R-:W-:Y:S02]  /*a300*/  SHF.R.U32.HI R4, RZ, R14, R5 ;  /* 0x0000000eff047219 */ /* 0x000fe40000011605 */
[----:B------:R3:W4:Y:S03]  /*a310*/  F2I.U32.TRUNC.NTZ R14, R7 ;  /* 0x00000007000e7305 */ /* 0x000726000020f000 */
[----:B------:R-:W1:Y:S01]  /*a320*/  LDC R26, c[0x0][0x648] ;  /* 0x00019200ff1a7b82 */ /* 0x000e620000000800 */
[-C--:B0-----:R-:W-:Y:S02]  /*a330*/  SHF.R.U64 R15, R13, R9.reuse, R4 ;  /* 0x000000090d0f7219 */ /* 0x081fe40000001204 */
[----:B------:R-:W-:-:S02]  /*a340*/  SHF.L.U32 R8, R8, R9, RZ ;  /* 0x0000000908087219 */ /* 0x000fc400000006ff */
[-C--:B------:R-:W-:Y:S01]  /*a350*/  SHF.R.U32.HI R5, RZ, R9.reuse, R4 ;  /* 0x00000009ff057219 */ /* 0x080fe20000011604 */
[----:B------:R-:W-:Y:S01]  /*a360*/  IMAD.MOV.U32 R4, RZ, RZ, R15 ;  /* 0x000000ffff047224 */ /* 0x000fe200078e000f */
[----:B------:R-:W-:Y:S01]  /*a370*/  SHF.L.U32 R22, R6, R9, RZ ;  /* 0x0000000906167219 */ /* 0x000fe200000006ff */
[----:B------:R-:W0:Y:S01]  /*a380*/  LDC R27, c[0x0][0x638] ;  /* 0x00018e00ff1b7b82 */ /* 0x000e220000000800 */
[----:B------:R-:W-:-:S07]  /*a390*/  LOP3.LUT R28, RZ, R8, RZ, 0x33, !PT ;  /* 0x00000008ff1c7212 */ /* 0x000fce00078e33ff */
        /* <DEDUP_REMOVED lines=12> */
.L_x_289:
[----:B------:R-:W-:Y:S01]  /*a460*/  ISETP.NE.AND P0, PT, R2, 0x1, PT ;  /* 0x000000010200780c */ /* 0x000fe20003f05270 */
[----:B--2---:R-:W-:Y:S01]  /*a470*/  VIADD R7, R21, 0xffffffff ;  /* 0xffffffff15077836 */ /* 0x004fe20000000000 */
[----:B-1----:R-:W-:Y:S01]  /*a480*/  SHF.R.U64 R5, R4, R26, R5 ;  /* 0x0000001a04057219 */ /* 0x002fe20000001205 */
[----:B------:R-:W-:Y:S01]  /*a490*/  IMAD.MOV R14, RZ, RZ, -R14 ;  /* 0x000000ffff0e7224 */ /* 0x000fe200078e0a0e */
[----:B------:R-:W-:Y:S01]  /*a4a0*/  LOP3.LUT R4, R13, R28, RZ, 0xc0, !PT ;  /* 0x0000001c0d047212 */ /* 0x000fe200078ec0ff */
[----:B------:R-:W-:Y:S01]  /*a4b0*/  IMAD.MOV.U32 R8, RZ, RZ, R12 ;  /* 0x000000ffff087224 */ /* 0x000fe200078e000c */
[----:B------:R-:W-:Y:S01]  /*a4c0*/  LOP3.LUT R10, R10, R7, RZ, 0xc0, !PT ;  /* 0x000000070a0a7212 */ /* 0x000fe200078ec0ff */
[----:B------:R-:W-:Y:S02]  /*a4d0*/  IMAD.MOV R6, RZ, RZ, -R5 ;  /* 0x000000ffff067224 */ /* 0x000fe400078e0a05 */
[----:B------:R-:W-:-:S04]  /*a4e0*/  IMAD R4, R22, R5, R4 ;  /* 0x0000000516047224 */ /* 0x000fc800078e0204 */
[----:B------:R-:W-:Y:S02]  /*a4f0*/  @P0 IMAD R23, R20, R14, R3 ;  /* 0x0000000e14170224 */ /* 0x000fe400078e0203 */
[----:B0-----:R-:W-:Y:S02]  /*a500*/  IMAD R3, R6, R27, R15 ;  /* 0x0000001b06037224 */ /* 0x001fe400078e020f */
[----:B------:R-:W-:Y:S02]  /*a510*/  IMAD R7, R4, R29, R23 ;  /* 0x0000001d04077224 */ /* 0x000fe400078e0217 */
[----:B------:R-:W-:Y:S02]  /*a520*/  IMAD R4, R3, R21, R10 ;  /* 0x0000001503047224 */ /* 0x000fe400078e020a */
[----:B------:R-:W-:-:S03]  /*a530*/  IMAD.MOV.U32 R6, RZ, RZ, 0x1 ;  /* 0x00000001ff067424 */ /* 0x000fc600078e00ff */
[----:B------:R-:W-:Y:S02]  /*a540*/  SEL R9, R4, R7, !P0 ;  /* 0x0000000704097207 */ /* 0x000fe40004000000 */
[----:B------:R-:W-:-:S07]  /*a550*/  SEL R7, R7, R4, !P0 ;  /* 0x0000000407077207 */ /* 0x000fce0004000000 */
.L_x_287:
[----:B------:R-:W-:-:S08]  /*a560*/  NOP ;  /* 0x0000000000007918 */ /* 0x000fd00000000000 */
[----:B------:R-:W0:-:S00]  /*a570*/  USETMAXREG.DEALLOC.CTAPOOL 0x28 ;  /* 0x00000028000079c8 */ /* 0x000e0000080e0500 */
[----:B0-----:R-:W-:-:S13]  /*a580*/  ISETP.NE.AND P0, PT, R0, RZ, PT ;  /* 0x000000ff0000720c */ /* 0x001fda0003f05270 */
[----:B------:R-:W-:Y:S05]  /*a590*/  @P0 EXIT ;  /* 0x000000000000094d */ /* 0x000fea0003800000 */
[----:B------:R-:W-:Y:S01]  /*a5a0*/  LOP3.LUT P0, RZ, R6, 0xff, RZ, 0xc0, !PT ;  /* 0x000000ff06ff7812 */ /* 0x000fe2000780c0ff */
[----:B------:R-:W-:Y:S02]  /*a5b0*/  IMAD.MOV.U32 R3, RZ, RZ, 0x1 ;  /* 0x00000001ff037424 */ /* 0x000fe400078e00ff */
[----:B------:R-:W-:-:S10]  /*a5c0*/  IMAD.MOV.U32 R0, RZ, RZ, RZ ;  /* 0x000000ffff007224 */ /* 0x000fd400078e00ff */
[----:B------:R-:W-:Y:S05]  /*a5d0*/  @!P0 BRA `(.L_x_290) ;  /* 0x0000000c008c8947 */ /* 0x000fea0003800000 */
[----:B------:R-:W0:Y:S01]  /*a5e0*/  LDC R0, c[0x0][0x28c] ;  /* 0x0000a300ff007b82 */ /* 0x000e220000000800 */
[----:B------:R-:W-:Y:S01]  /*a5f0*/  ULDC UR5, c[0x0][0x658] ;  /* 0x0001960000057ab9 */ /* 0x000fe20000000800 */
[----:B------:R-:W-:Y:S01]  /*a600*/  UMOV UR7, 0xffffffff ;  /* 0xffffffff00077882 */ /* 0x000fe20000000000 */
[----:B------:R-:W-:Y:S01]  /*a610*/  ULDC UR6, c[0x0][0xc] ;  /* 0x0000030000067ab9 */ /* 0x000fe20000000800 */
[----:B------:R-:W-:Y:S01]  /*a620*/  USHF.L.U32 UR9, UR7, UR5, URZ ;  /* 0x0000000507097299 */ /* 0x000fe2000800063f */
[C---:B------:R-:W-:Y:S01]  /*a630*/  LOP3.LUT P2, RZ, R18.reuse, 0x7f, RZ, 0xc0, !PT ;  /* 0x0000007f12ff7812 */ /* 0x040fe2000784c0ff */
[----:B------:R-:W-:Y:S01]  /*a640*/  UMOV UR8, 0x1 ;  /* 0x0000000100087882 */ /* 0x000fe20000000000 */
[----:B------:R-:W-:Y:S01]  /*a650*/  ULDC UR7, c[0x0][0x10] ;  /* 0x0000040000077ab9 */ /* 0x000fe20000000800 */
[----:B------:R-:W-:Y:S01]  /*a660*/  LOP3.LUT P0, RZ, R18, 0x1f, RZ, 0xc0, !PT ;  /* 0x0000001f12ff7812 */ /* 0x000fe2000780c0ff */
[----:B------:R-:W-:Y:S01]  /*a670*/  UIMAD.WIDE.U32 UR6, UR6, UR7, URZ ;  /* 0x00000007060672a5 */ /* 0x000fe2000f8e003f */
[----:B------:R-:W-:Y:S01]  /*a680*/  BSSY B0, `(.L_x_290) ;  /* 0x00000d8000007945 */ /* 0x000fe20003800000 */
[----:B------:R-:W-:Y:S01]  /*a690*/  USHF.L.U32 UR5, UR8, UR5, URZ ;  /* 0x0000000508057299 */ /* 0x000fe2000800063f */
[----:B------:R-:W-:Y:S01]  /*a6a0*/  IMAD.MOV.U32 R11, RZ, RZ, 0x1 ;  /* 0x00000001ff0b7424 */ /* 0x000fe200078e00ff */
[----:B------:R-:W-:Y:S01]  /*a6b0*/  LOP3.LUT R18, R19, 0x2, RZ, 0xfc, !PT ;  /* 0x0000000213127812 */ /* 0x000fe200078efcff */
[----:B------:R-:W-:Y:S01]  /*a6c0*/  ULDC UR8, c[0x0][0x14] ;  /* 0x0000050000087ab9 */ /* 0x000fe20000000800 */
[----:B------:R-:W-:Y:S01]  /*a6d0*/  PLOP3.LUT P0, PT, P0, P2, PT, 0x8a, 0x0 ;  /* 0x000000000000781c */ /* 0x000fe20000705172 */
[----:B------:R-:W-:-:S02]  /*a6e0*/  UIMAD.WIDE.U32 UR38, UR6, UR8, URZ ;  /* 0x00000008062672a5 */ /* 0x000fc4000f8e003f */
[----:B------:R-:W-:Y:S01]  /*a6f0*/  UIMAD UR7, UR7, UR8, URZ ;  /* 0x00000008070772a4 */ /* 0x000fe2000f8e023f */
[----:B------:R-:W-:Y:S01]  /*a700*/  ULDC UR4, c[0x0][0x600] ;  /* 0x0001800000047ab9 */ /* 0x000fe20000000800 */
[----:B------:R-:W-:Y:S02]  /*a710*/  ULOP3.LUT UR6, URZ, UR9, URZ, 0x33, !UPT ;  /* 0x000000093f067292 */ /* 0x000fe4000f8e333f */
[----:B------:R-:W-:Y:S01]  /*a720*/  UIADD3 UR4, UR4, -0x1, URZ ;  /* 0xffffffff04047890 */ /* 0x000fe2000fffe03f */
[----:B0-----:R-:W-:Y:S01]  /*a730*/  VIADD R0, R0, 0x3f ;  /* 0x0000003f00007836 */ /* 0x001fe20000000000 */
[----:B------:R-:W-:Y:S01]  /*a740*/  UIADD3 UR7, UR39, UR7, URZ ;  /* 0x0000000727077290 */ /* 0x000fe2000fffe03f */
[----:B------:R-:W-:-:S03]  /*a750*/  ULDC.64 UR46, c[0x0][0x198] ;  /* 0x00006600002e7ab9 */ /* 0x000fc60000000a00 */
[----:B------:R-:W-:-:S04]  /*a760*/  SHF.R.S32.HI R3, RZ, 0x1f, R0 ;  /* 0x0000001fff037819 */ /* 0x000fc80000011400 */
[----:B------:R-:W-:Y:S01]  /*a770*/  LEA.HI R3, R3, R0, RZ, 0x6 ;  /* 0x0000000003037211 */ /* 0x000fe200078f30ff */
[----:B------:R-:W-:-:S03]  /*a780*/  IMAD.MOV.U32 R0, RZ, RZ, RZ ;  /* 0x000000ffff007224 */ /* 0x000fc600078e00ff */
[----:B------:R-:W-:Y:S01]  /*a790*/  SHF.R.S32.HI R13, RZ, 0x6, R3 ;  /* 0x00000006ff0d7819 */ /* 0x000fe20000011403 */
[----:B------:R-:W-:-:S04]  /*a7a0*/  IMAD.MOV.U32 R3, RZ, RZ, 0x1 ;  /* 0x00000001ff037424 */ /* 0x000fc800078e00ff */
[----:B------:R-:W-:-:S07]  /*a7b0*/  VIADD R10, R13, 0x1 ;  /* 0x000000010d0a7836 */ /* 0x000fce0000000000 */
.L_x_302:
[----:B------:R-:W-:-:S03]  /*a7c0*/  UMOV UR8, 0xffffffff ;  /* 0xffffffff00087882 */ /* 0x000fc60000000000 */
[----:B------:R-:W-:Y:S05]  /*a7d0*/  BRA.DIV UR8, `(.L_x_291) ;  /* 0x0000000e08f87947 */ /* 0x000fea000b800000 */
[----:B------:R-:W-:-:S13]  /*a7e0*/  ELECT P6, URZ, PT ;  /* 0x00000000003f782f */ /* 0x000fda00038c0000 */
.L_x_313:
[----:B------:R-:W-:Y:S04]  /*a7f0*/  BSSY B1, `(.L_x_292) ;  /* 0x000004e000017945 */ /* 0x000fe80003800000 */
[----:B------:R-:W-:Y:S05]  /*a800*/  @!P6 BRA `(.L_x_293) ;  /* 0x000000040030e947 */ /* 0x000fea0003800000 */
[----:B------:R-:W0:Y:S02]  /*a810*/  LDC R4, c[0x0][0x28c] ;  /* 0x0000a300ff047b82 */ /* 0x000e240000000800 */
[----:B0-----:R-:W-:-:S13]  /*a820*/  ISETP.GE.AND P1, PT, R4, 0x1, PT ;  /* 0x000000010400780c */ /* 0x001fda0003f26270 */
[----:B------:R-:W-:Y:S05]  /*a830*/  @!P1 BRA `(.L_x_293) ;  /* 0x0000000400249947 */ /* 0x000fea0003800000 */
[----:B------:R-:W-:Y:S02]  /*a840*/  IMAD.SHL.U32 R14, R9, 0x100, RZ ;  /* 0x00000100090e7824 */ /* 0x000fe400078e00ff */
[----:B------:R-:W-:Y:S02]  /*a850*/  IMAD.SHL.U32 R15, R7, 0x80, RZ ;  /* 0x00000080070f7824 */ /* 0x000fe400078e00ff */
[----:B------:R-:W-:Y:S02]  /*a860*/  IMAD.MOV.U32 R20, RZ, RZ, RZ ;  /* 0x000000ffff147224 */ /* 0x000fe400078e00ff */
[----:B------:R-:W-:Y:S02]  /*a870*/  IMAD.MOV.U32 R4, RZ, RZ, R10 ;  /* 0x000000ffff047224 */ /* 0x000fe400078e000a */
[----:B------:R-:W-:Y:S02]  /*a880*/  IMAD.MOV.U32 R5, RZ, RZ, R3 ;  /* 0x000000ffff057224 */ /* 0x000fe400078e0003 */
[----:B------:R-:W-:-:S02]  /*a890*/  IMAD.MOV.U32 R6, RZ, RZ, R0 ;  /* 0x000000ffff067224 */ /* 0x000fc400078e0000 */
[C---:B------:R-:W-:Y:S02]  /*a8a0*/  VIADD R22, R14.reuse, 0x40 ;  /* 0x000000400e167836 */ /* 0x040fe40000000000 */
[C---:B------:R-:W-:Y:S02]  /*a8b0*/  VIADD R23, R14.reuse, 0x80 ;  /* 0x000000800e177836 */ /* 0x040fe40000000000 */
[----:B------:R-:W-:-:S07]  /*a8c0*/  VIADD R24, R14, 0xc0 ;  /* 0x000000c00e187836 */ /* 0x000fce0000000000 */
.L_x_297:
[----:B------:R-:W0:Y:S01]  /*a8d0*/  S2R R12, SR_CgaCtaId ;  /* 0x00000000000c7919 */ /* 0x000e220000008800 */
[----:B------:R-:W-:Y:S01]  /*a8e0*/  MOV R7, 0x400 ;  /* 0x0000040000077802 */ /* 0x000fe20000000f00 */
[----:B------:R-:W1:Y:S03]  /*a8f0*/  @!P2 LDC R9, c[0x0][0x500] ;  /* 0x00014000ff09ab82 */ /* 0x000e660000000800 */
[----:B0-----:R-:W-:Y:S02]  /*a900*/  LEA R21, R12, R7, 0x18 ;  /* 0x000000070c157211 */ /* 0x001fe400078ec0ff */
[----:B------:R-:W-:-:S03]  /*a910*/  SHF.L.U32 R7, R5, 0x1f, RZ ;  /* 0x0000001f05077819 */ /* 0x000fc600000006ff */
[----:B------:R-:W-:-:S04]  /*a920*/  IMAD R12, R6, 0x8, R21 ;  /* 0x00000008060c7824 */ /* 0x000fc800078e0215 */
[----:B------:R-:W0:Y:S02]  /*a930*/  SYNCS.PHASECHK.TRANS64.TRYWAIT P1, [R12+URZ+0x20], R7 ;  /* 0x000020070c0075a7 */ /* 0x000e24000802017f */
[----:B01----:R-:W-:Y:S05]  /*a940*/  @!P1 BRA `(.L_x_294) ;  /* 0x0000000c00bc9947 */ /* 0x003fea0003800000 */
.L_x_314:
[----:B0-----:R-:W-:Y:S01]  /*a950*/  PRMT R7, R18, 0x9910, RZ ;  /* 0x0000991012077816 */ /* 0x001fe200000000ff */
[----:B------:R0:W-:Y:S03]  /*a960*/  @!P2 SYNCS.ARRIVE.TRANS64 RZ, [R12+URZ], R9 ;  /* 0x000000090cffa9a7 */ /* 0x0001e6000800003f */
[----:B------:R-:W-:-:S13]  /*a970*/  ISETP.NE.AND P1, PT, R7, 0x2, PT ;  /* 0x000000020700780c */ /* 0x000fda0003f25270 */
[----:B0-----:R-:W-:Y:S05]  /*a980*/  @P1 BRA `(.L_x_295) ;  /* 0x0000000000041947 */ /* 0x001fea0003800000 */
[----:B------:R-:W-:Y:S01]  /*a990*/  BPT.TRAP 0x1 ;  /* 0x000000040000795c */ /* 0x000fe20000300000 */
.L_x_295:
[----:B------:R-:W-:Y:S05]  /*a9a0*/  @P0 BRA `(.L_x_296) ;  /* 0x0000000000040947 */ /* 0x000fea0003800000 */
[----:B------:R-:W-:Y:S01]  /*a9b0*/  BPT.TRAP 0x1 ;  /* 0x000000040000795c */ /* 0x000fe20000300000 */
.L_x_296:
[--C-:B------:R-:W-:Y:S01]  /*a9c0*/  IMAD R7, R6, 0x4000, R21.reuse ;  /* 0x0000400006077824 */ /* 0x100fe200078e0215 */
[----:B------:R-:W-:Y:S01]  /*a9d0*/  R2UR UR43, R20 ;  /* 0x00000000142b72ca */ /* 0x000fe200000e0000 */
[----:B------:R-:W-:Y:S01]  /*a9e0*/  IMAD R21, R6, 0x8000, R21 ;  /* 0x0000800006157824 */ /* 0x000fe200078e0215 */
[----:B------:R-:W-:Y:S01]  /*a9f0*/  R2UR UR9, R12 ;  /* 0x000000000c0972ca */ /* 0x000fe200000e0000 */
[----:B------:R-:W-:Y:S01]  /*aa00*/  UIADD3 UR14, UP0, UR46, 0xf0, URZ ;  /* 0x000000f02e0e7890 */ /* 0x000fe2000ff1e03f */
[----:B------:R-:W-:Y:S01]  /*aa10*/  R2UR UR8, R7 ;  /* 0x00000000070872ca */ /* 0x000fe200000e0000 */
[----:B------:R-:W-:Y:S01]  /*aa20*/  VIADD R4, R4, 0xffffffff ;  /* 0xffffffff04047836 */ /* 0x000fe20000000000 */
[----:B------:R-:W-:Y:S01]  /*aa30*/  R2UR UR16, R21 ;  /* 0x00000000151072ca */ /* 0x000fe200000e0000 */
[----:B------:R-:W-:Y:S01]  /*aa40*/  UIADD3 UR22, UP1, UR46, 0x1f0, URZ ;  /* 0x000001f02e167890 */ /* 0x000fe2000ff3e03f */
[----:B------:R-:W-:Y:S01]  /*aa50*/  R2UR UR12, R8 ;  /* 0x00000000080c72ca */ /* 0x000fe200000e0000 */
[----:B------:R-:W-:Y:S01]  /*aa60*/  UIADD3.X UR15, URZ, UR47, URZ, UP0, !UPT ;  /* 0x0000002f3f0f7290 */ /* 0x000fe200087fe43f */
[----:B------:R-:W-:Y:S01]  /*aa70*/  R2UR UR11, R15 ;  /* 0x000000000f0b72ca */ /* 0x000fe200000e0000 */
[----:B------:R-:W-:Y:S01]  /*aa80*/  UIADD3.X UR23, URZ, UR47, URZ, UP1, !UPT ;  /* 0x0000002f3f177290 */ /* 0x000fe20008ffe43f */
[----:B------:R-:W-:Y:S01]  /*aa90*/  R2UR UR42, R14 ;  /* 0x000000000e2a72ca */ /* 0x000fe200000e0000 */
[----:B------:R-:W-:Y:S01]  /*aaa0*/  VIADD R6, R6, 0x1 ;  /* 0x0000000106067836 */ /* 0x000fe20000000000 */
[----:B------:R-:W-:Y:S01]  /*aab0*/  R2UR UR34, R22 ;  /* 0x00000000162272ca */ /* 0x000fe200000e0000 */
[----:B------:R-:W-:Y:S01]  /*aac0*/  UMOV UR30, 0x0 ;  /* 0x00000000001e7882 */ /* 0x000fe20000000000 */
[----:B------:R-:W-:Y:S01]  /*aad0*/  R2UR UR26, R23 ;  /* 0x00000000171a72ca */ /* 0x000fe200000e0000 */
[----:B------:R-:W-:Y:S01]  /*aae0*/  UIADD3 UR8, UR8, 0x100, URZ ;  /* 0x0000010008087890 */ /* 0x000fe2000fffe03f */
[----:B------:R-:W-:Y:S01]  /*aaf0*/  R2UR UR18, R24 ;  /* 0x00000000181272ca */ /* 0x000fe200000e0000 */
[----:B------:R-:W-:Y:S01]  /*ab00*/  UIADD3 UR40, UR16, 0x10100, URZ ;  /* 0x0001010010287890 */ /* 0x000fe2000fffe03f */
[----:B------:R-:W-:Y:S01]  /*ab10*/  ISETP.GT.AND P3, PT, R4, 0x1, PT ;  /* 0x000000010400780c */ /* 0x000fe20003f64270 */
[----:B------:R-:W-:Y:S01]  /*ab20*/  UIADD3 UR32, UR16, 0x12100, URZ ;  /* 0x0001210010207890 */ /* 0x000fe2000fffe03f */
[----:B------:R-:W-:Y:S01]  /*ab30*/  ISETP.NE.AND P1, PT, R6, 0x4, PT ;  /* 0x000000040600780c */ /* 0x000fe20003f25270 */
[----:B------:R-:W-:Y:S01]  /*ab40*/  UIADD3 UR24, UR16, 0x14100, URZ ;  /* 0x0001410010187890 */ /* 0x000fe2000fffe03f */
[----:B------:R-:W-:Y:S01]  /*ab50*/  VIADD R20, R20, 0x40 ;  /* 0x0000004014147836 */ /* 0x000fe20000000000 */
[----:B------:R-:W-:Y:S01]  /*ab60*/  UIADD3 UR16, UR16, 0x16100, URZ ;  /* 0x0001610010107890 */ /* 0x000fe2000fffe03f */
[----:B------:R-:W-:Y:S01]  /*ab70*/  SEL R12, RZ, 0x1, P1 ;  /* 0x00000001ff0c7807 */ /* 0x000fe20000800000 */
[----:B------:R-:W-:Y:S01]  /*ab80*/  UMOV UR31, 0x10000000 ;  /* 0x10000000001f7882 */ /* 0x000fe20000000000 */
[----:B------:R-:W-:Y:S01]  /*ab90*/  UMOV UR10, UR43 ;  /* 0x0000002b000a7c82 */ /* 0x000fe20008000000 */
[----:B------:R-:W-:Y:S01]  /*aba0*/  UMOV UR41, UR9 ;  /* 0x0000000900297c82 */ /* 0x000fe20008000000 */
[----:B------:R-:W-:Y:S01]  /*abb0*/  UMOV UR44, UR12 ;  /* 0x0000000c002c7c82 */ /* 0x000fe20008000000 */
[----:B------:R-:W-:Y:S01]  /*abc0*/  UMOV UR33, UR9 ;  /* 0x0000000900217c82 */ /* 0x000fe20008000000 */
[----:B------:R-:W-:Y:S01]  /*abd0*/  UMOV UR35, UR43 ;  /* 0x0000002b00237c82 */ /* 0x000fe20008000000 */
[----:B------:R-:W-:Y:S01]  /*abe0*/  UMOV UR36, UR12 ;  /* 0x0000000c00247c82 */ /* 0x000fe20008000000 */
[----:B------:R0:W-:Y:S01]  /*abf0*/  UTMALDG.3D [UR8], [UR14], desc[UR30] ;  /* 0x00001e080e0075b4 */ /* 0x0001e20008011000 */
[----:B------:R-:W-:Y:S01]  /*ac00*/  UMOV UR25, UR9 ;  /* 0x0000000900197c82 */ /* 0x000fe20008000000 */
[----:B------:R-:W-:Y:S01]  /*ac10*/  UMOV UR27, UR43 ;  /* 0x0000002b001b7c82 */ /* 0x000fe20008000000 */
[----:B------:R-:W-:Y:S01]  /*ac20*/  UMOV UR28, UR12 ;  /* 0x0000000c001c7c82 */ /* 0x000fe20008000000 */
[----:B------:R-:W-:Y:S01]  /*ac30*/  UMOV UR17, UR9 ;  /* 0x0000000900117c82 */ /* 0x000fe20008000000 */
[----:B------:R-:W-:Y:S01]  /*ac40*/  UMOV UR19, UR43 ;  /* 0x0000002b00137c82 */ /* 0x000fe20008000000 */
[----:B------:R-:W-:Y:S01]  /*ac50*/  UMOV UR20, UR12 ;  /* 0x0000000c00147c82 */ /* 0x000fe20008000000 */
[----:B------:R-:W-:Y:S01]  /*ac60*/  LOP3.LUT R5, R5, R12, RZ, 0x3c, !PT ;  /* 0x0000000c05057212 */ /* 0x000fe200078e3cff */
[----:B------:R0:W-:Y:S01]  /*ac70*/  UTMALDG.3D [UR40], [UR22], desc[UR30] ;  /* 0x00001e28160075b4 */ /* 0x0001e20008011000 */
[----:B------:R-:W-:Y:S01]  /*ac80*/  SEL R6, R6, RZ, P1 ;  /* 0x000000ff06067207 */ /* 0x000fe20000800000 */
[----:B------:R0:W-:Y:S01]  /*ac90*/  UTMALDG.3D [UR32], [UR22], desc[UR30] ;  /* 0x00001e20160075b4 */ /* 0x0001e20008011000 */
[----:B------:R0:W-:Y:S01]  /*aca0*/  UTMALDG.3D [UR24], [UR22], desc[UR30] ;  /* 0x00001e18160075b4 */ /* 0x0001e20008011000 */
[----:B------:R0:W-:Y:S02]  /*acb0*/  UTMALDG.3D [UR16], [UR22], desc[UR30] ;  /* 0x00001e10160075b4 */ /* 0x0001e40008011000 */
[----:B0-----:R-:W-:Y:S05]  /*acc0*/  @P3 BRA `(.L_x_297) ;  /* 0xfffffffc00003947 */ /* 0x001fea000383ffff */
.L_x_293:
[----:B------:R-:W-:Y:S05]  /*acd0*/  BSYNC B1 ;  /* 0x0000000000017941 */ /* 0x000fea0003800000 */
.L_x_292:
[----:B------:R-:W-:Y:S01]  /*ace0*/  LOP3.LUT P3, RZ, R11, 0xff, RZ, 0xc0, !PT ;  /* 0x000000ff0bff7812 */ /* 0x000fe2000786c0ff */
[----:B------:R-:W-:Y:S01]  /*acf0*/  IMAD.IADD R0, R13, 0x1, R0 ;  /* 0x000000010d007824 */ /* 0x000fe200078e0200 */
[----:B------:R-:W-:Y:S01]  /*ad00*/  IADD3 R16, P4, R16, UR38, RZ ;  /* 0x0000002610107c10 */ /* 0x000fe2000ff9e0ff */
[----:B------:R-:W-:Y:S01]  /*ad10*/  ULDC.64 UR8, c[0x0][0x650] ;  /* 0x0001940000087ab9 */ /* 0x000fe20000000a00 */
[----:B------:R-:W-:Y:S01]  /*ad20*/  BSSY B1, `(.L_x_298) ;  /* 0x000006b000017945 */ /* 0x000fe20003800000 */
[----:B------:R-:W-:Y:S01]  /*ad30*/  IMAD.MOV.U32 R7, RZ, RZ, -0x1 ;  /* 0xffffffffff077424 */ /* 0x000fe200078e00ff */
[----:B------:R-:W-:Y:S01]  /*ad40*/  SHF.R.U32.HI R4, RZ, 0x2, R0 ;  /* 0x00000002ff047819 */ /* 0x000fe20000011600 */
[----:B------:R-:W-:Y:S01]  /*ad50*/  IMAD.MOV.U32 R9, RZ, RZ, -0x1 ;  /* 0xffffffffff097424 */ /* 0x000fe200078e00ff */
[----:B------:R-:W-:Y:S01]  /*ad60*/  ISETP.GT.U32.AND P1, PT, R0, 0x3, PT ;  /* 0x000000030000780c */ /* 0x000fe20003f24070 */
[----:B------:R-:W-:Y:S01]  /*ad70*/  IMAD.MOV.U32 R8, RZ, RZ, -0x1 ;  /* 0xffffffffff087424 */ /* 0x000fe200078e00ff */
[----:B------:R-:W-:-:S02]  /*ad80*/  LOP3.LUT R4, R4, 0x1, RZ, 0xc0, !PT ;  /* 0x0000000104047812 */ /* 0x000fc400078ec0ff */
[----:B------:R-:W-:Y:S01]  /*ad90*/  ISETP.LT.U32.AND P1, PT, R13, 0x4, P1 ;  /* 0x000000040d00780c */ /* 0x000fe20000f21070 */
[----:B------:R-:W0:Y:S01]  /*ada0*/  @P3 S2R R6, SR_CgaCtaId ;  /* 0x0000000000063919 */ /* 0x000e220000008800 */
[----:B------:R-:W-:Y:S02]  /*adb0*/  @P3 MOV R5, 0x400 ;  /* 0x0000040000053802 */ /* 0x000fe40000000f00 */
[----:B------:R-:W-:Y:S02]  /*adc0*/  IADD3.X R17, R17, UR7, RZ, P4, !PT ;  /* 0x0000000711117c10 */ /* 0x000fe4000a7fe4ff */
[----:B------:R-:W-:Y:S02]  /*add0*/  ISETP.GE.U32.AND P4, PT, R16, UR8, PT ;  /* 0x0000000810007c0c */ /* 0x000fe4000bf86070 */
[----:B------:R-:W-:Y:S02]  /*ade0*/  LOP3.LUT R0, R0, 0x3, RZ, 0xc0, !PT ;  /* 0x0000000300007812 */ /* 0x000fe400078ec0ff */
[----:B------:R-:W-:-:S02]  /*adf0*/  PRMT R11, RZ, 0x7610, R11 ;  /* 0x00007610ff0b7816 */ /* 0x000fc4000000000b */
[----:B0-----:R-:W-:-:S04]  /*ae00*/  @P3 LEA R5, R6, R5, 0x18 ;  /* 0x0000000506053211 */ /* 0x001fc800078ec0ff */
[----:B------:R0:W-:Y:S01]  /*ae10*/  @P3 SYNCS.ARRIVE.TRANS64.A1T0 RZ, [R5+URZ+0x58], RZ ;  /* 0x000058ff05ff39a7 */ /* 0x0001e2000810003f */
[----:B------:R-:W-:Y:S02]  /*ae20*/  ISETP.NE.U32.AND P3, PT, R4, 0x1, PT ;  /* 0x000000010400780c */ /* 0x000fe40003f65070 */
[----:B------:R-:W-:Y:S02]  /*ae30*/  SEL R4, RZ, 0x1, !P1 ;  /* 0x00000001ff047807 */ /* 0x000fe40004800000 */
[----:B------:R-:W-:Y:S02]  /*ae40*/  ISETP.GE.U32.AND.EX P1, PT, R17, UR9, PT, P4 ;  /* 0x0000000911007c0c */ /* 0x000fe4000bf26140 */
[----:B------:R-:W-:-:S04]  /*ae50*/  ISETP.GT.U32.AND P3, PT, R13, 0x3, !P3 ;  /* 0x000000030d00780c */ /* 0x000fc80005f64070 */
[----:B0-----:R-:W-:-:S04]  /*ae60*/  SEL R5, RZ, 0x1, !P3 ;  /* 0x00000001ff057807 */ /* 0x001fc80005800000 */
[--C-:B------:R-:W-:Y:S02]  /*ae70*/  LOP3.LUT R3, R5, R3, R4.reuse, 0x96, !PT ;  /* 0x0000000305037212 */ /* 0x100fe400078e9604 */
[----:B------:R-:W-:Y:S01]  /*ae80*/  PRMT R4, RZ, 0x7610, R4 ;  /* 0x00007610ff047816 */ /* 0x000fe20000000004 */
[----:B------:R-:W-:Y:S06]  /*ae90*/  @P1 BRA `(.L_x_299) ;  /* 0x00000004004c1947 */ /* 0x000fec0003800000 */
[----:B------:R-:W-:Y:S01]  /*aea0*/  ULDC.64 UR8, c[0x0][0x628] ;  /* 0x00018a0000087ab9 */ /* 0x000fe20000000a00 */
[----:B------:R-:W0:Y:S01]  /*aeb0*/  S2R R14, SR_CTAID.X ;  /* 0x00000000000e7919 */ /* 0x000e220000002500 */
[----:B------:R-:W-:Y:S01]  /*aec0*/  ISETP.NE.U32.AND P1, PT, RZ, UR8, PT ;  /* 0x00000008ff007c0c */ /* 0x000fe2000bf25070 */
[----:B------:R-:W-:Y:S01]  /*aed0*/  ULDC UR11, c[0x0][0x630] ;  /* 0x00018c00000b7ab9 */ /* 0x000fe20000000800 */
[----:B------:R-:W-:Y:S01]  /*aee0*/  IMAD.MOV.U32 R4, RZ, RZ, R16 ;  /* 0x000000ffff047224 */ /* 0x000fe200078e0010 */
[----:B------:R-:W1:Y:S01]  /*aef0*/  S2R R12, SR_CTAID.Y ;  /* 0x00000000000c7919 */ /* 0x000e620000002600 */
[----:B------:R-:W-:Y:S01]  /*af00*/  ISETP.NE.AND.EX P1, PT, RZ, UR9, PT, P1 ;  /* 0x00000009ff007c0c */ /* 0x000fe2000bf25310 */
[----:B------:R-:W-:-:S12]  /*af10*/  IMAD.MOV.U32 R5, RZ, RZ, R17 ;  /* 0x000000ffff057224 */ /* 0x000fd800078e0011 */
[----:B------:R-:W-:Y:S05]  /*af20*/  @!P1 BRA `(.L_x_300) ;  /* 0x0000000000289947 */ /* 0x000fea0003800000 */
[----:B------:R-:W-:Y:S02]  /*af30*/  ULDC UR10, c[0x0][0x634] ;  /* 0x00018d00000a7ab9 */ /* 0x000fe40000000800 */
[----:B------:R-:W-:-:S05]  /*af40*/  IADD3 R9, P1, R16, UR10, RZ ;  /* 0x0000000a10097c10 */ /* 0x000fca000ff3e0ff */
[----:B------:R-:W-:-:S04]  /*af50*/  IMAD.X R15, RZ, RZ, R17, P1 ;  /* 0x000000ffff0f7224 */ /* 0x000fc800008e0611 */
[----:B------:R-:W-:-:S04]  /*af60*/  IMAD.WIDE.U32 R6, R15, UR8, RZ ;  /* 0x000000080f067c25 */ /* 0x000fc8000f8e00ff */
[----:B------:R-:W-:-:S04]  /*af70*/  IMAD.WIDE.U32 R6, P1, R9, UR9, R6 ;  /* 0x0000000909067c25 */ /* 0x000fc8000f820006 */
[----:B------:R-:W-:-:S04]  /*af80*/  IMAD.WIDE.U32 R8, R9, UR8, RZ ;  /* 0x0000000809087c25 */ /* 0x000fc8000f8e00ff */
[----:B------:R-:W-:Y:S01]  /*af90*/  IMAD.X R5, RZ, RZ, RZ, P1 ;  /* 0x000000ffff057224 */ /* 0x000fe200008e06ff */
[----:B------:R-:W-:Y:S01]  /*afa0*/  IADD3 RZ, P1, R9, R6, RZ ;  /* 0x0000000609ff7210 */ /* 0x000fe20007f3e0ff */
[----:B------:R-:W-:-:S04]  /*afb0*/  IMAD.MOV.U32 R4, RZ, RZ, R7 ;  /* 0x000000ffff047224 */ /* 0x000fc800078e0007 */
[----:B------:R-:W-:-:S08]  /*afc0*/  IMAD.WIDE.U32.X R4, R15, UR9, R4, P1 ;  /* 0x000000090f047c25 */ /* 0x000fd000088e0404 */
.L_x_300:
[--C-:B------:R-:W-:Y:S01]  /*afd0*/  SHF.R.U64 R8, R4, UR11, R5.reuse ;  /* 0x0000000b04087c19 */ /* 0x100fe20008001205 */
[----:B------:R-:W-:Y:S01]  /*afe0*/  ULDC.64 UR8, c[0x0][0x620] ;  /* 0x0001880000087ab9 */ /* 0x000fe20000000a00 */
[----:B------:R-:W-:Y:S01]  /*aff0*/  SHF.R.U32.HI R4, RZ, UR11, R5 ;  /* 0x0000000bff047c19 */ /* 0x000fe20008011605 */
[----:B------:R-:W2:Y:S01]  /*b000*/  LDC R25, c[0x0][0x144] ;  /* 0x00005100ff197b82 */ /* 0x000ea20000000800 */
[----:B------:R-:W-:Y:S01]  /*b010*/  IADD3 R7, P1, RZ, -R8, RZ ;  /* 0x80000008ff077210 */ /* 0x000fe20007f3e0ff */
[----:B------:R-:W-:Y:S01]  /*b020*/  ULDC.64 UR12, c[0x0][0x640] ;  /* 0x00019000000c7ab9 */ /* 0x000fe20000000a00 */
[----:B0-----:R-:W-:Y:S01]  /*b030*/  I2FP.F32.U32 R9, R14 ;  /* 0x0000000e00097245 */ /* 0x001fe20000201000 */
[----:B------:R-:W-:Y:S02]  /*b040*/  ULDC UR10, c[0x0][0x608] ;  /* 0x00018200000a7ab9 */ /* 0x000fe40000000800 */
[----:B------:R-:W-:Y:S01]  /*b050*/  IMAD.X R4, RZ, RZ, ~R4, P1 ;  /* 0x000000ffff047224 */ /* 0x000fe200008e0e04 */
[----:B------:R-:W-:Y:S01]  /*b060*/  ISETP.NE.U32.AND P1, PT, RZ, UR12, PT ;  /* 0x0000000cff007c0c */ /* 0x000fe2000bf25070 */
[----:B------:R-:W0:Y:S02]  /*b070*/  LDC R21, c[0x0][0x148] ;  /* 0x00005200ff157b82 */ /* 0x000e240000000800 */
[----:B------:R-:W-:Y:S01]  /*b080*/  IMAD R6, R4, UR8, RZ ;  /* 0x0000000804067c24 */ /* 0x000fe2000f8e02ff */
[----:B------:R-:W-:Y:S01]  /*b090*/  ISETP.NE.AND.EX P1, PT, RZ, UR13, PT, P1 ;  /* 0x0000000dff007c0c */ /* 0x000fe2000bf25310 */
[----:B------:R-:W-:Y:S01]  /*b0a0*/  IMAD.WIDE.U32 R4, R7, UR8, R16 ;  /* 0x0000000807047c25 */ /* 0x000fe2000f8e0010 */
[----:B------:R-:W-:-:S03]  /*b0b0*/  ULDC UR8, c[0x0][0x150] ;  /* 0x0000540000087ab9 */ /* 0x000fc60000000800 */
[----:B------:R-:W-:Y:S02]  /*b0c0*/  IMAD R7, R7, UR9, R6 ;  /* 0x0000000907077c24 */ /* 0x000fe4000f8e0206 */
[----:B------:R-:W-:Y:S01]  /*b0d0*/  FMUL R6, R9, UR8 ;  /* 0x0000000809067c20 */ /* 0x000fe20008400000 */
[----:B------:R-:W-:Y:S01]  /*b0e0*/  ULDC UR8, c[0x0][0x618] ;  /* 0x0001860000087ab9 */ /* 0x000fe20000000800 */
[----:B------:R-:W-:Y:S01]  /*b0f0*/  ULDC UR9, c[0x0][0x154] ;  /* 0x0000550000097ab9 */ /* 0x000fe20000000800 */
[----:B------:R-:W-:-:S03]  /*b100*/  IMAD.IADD R5, R5, 0x1, R7 ;  /* 0x0000000105057824 */ /* 0x000fc600078e0207 */
[----:B------:R-:W3:Y:S02]  /*b110*/  F2I.U32.TRUNC.NTZ R6, R6 ;  /* 0x0000000600067305 */ /* 0x000ee4000020f000 */
[----:B------:R-:W-:Y:S02]  /*b120*/  SHF.R.U64 R9, R4, UR8, R5 ;  /* 0x0000000804097c19 */ /* 0x000fe40008001205 */
[----:B-1----:R-:W-:-:S05]  /*b130*/  I2FP.F32.U32 R4, R12 ;  /* 0x0000000c00047245 */ /* 0x002fca0000201000 */
[----:B------:R-:W-:Y:S01]  /*b140*/  FMUL R22, R4, UR9 ;  /* 0x0000000904167c20 */ /* 0x000fe20008400000 */
[----:B------:R-:W-:Y:S01]  /*b150*/  SHF.R.U32.HI R4, RZ, UR8, R5 ;  /* 0x00000008ff047c19 */ /* 0x000fe20008011605 */
[----:B------:R-:W-:-:S03]  /*b160*/  ULDC UR8, c[0x0][0x658] ;  /* 0x0001960000087ab9 */ /* 0x000fc60000000800 */
[--C-:B------:R-:W-:Y:S01]  /*b170*/  SHF.R.U64 R20, R9, UR10, R4.reuse ;  /* 0x0000000a09147c19 */ /* 0x100fe20008001204 */
[----:B------:R-:W1:Y:S01]  /*b180*/  F2I.U32.TRUNC.NTZ R22, R22 ;  /* 0x0000001600167305 */ /* 0x000e62000020f000 */
[----:B------:R-:W-:Y:S01]  /*b190*/  SHF.R.U32.HI R5, RZ, UR10, R4 ;  /* 0x0000000aff057c19 */ /* 0x000fe20008011604 */
[----:B---3--:R-:W-:-:S03]  /*b1a0*/  IMAD.MOV R6, RZ, RZ, -R6 ;  /* 0x000000ffff067224 */ /* 0x008fc600078e0a06 */
[--C-:B------:R-:W-:Y:S01]  /*b1b0*/  SHF.R.U64 R15, R20, UR8, R5.reuse ;  /* 0x00000008140f7c19 */ /* 0x100fe20008001205 */
[----:B--2---:R-:W-:Y:S01]  /*b1c0*/  IMAD R14, R25, R6, R14 ;  /* 0x00000006190e7224 */ /* 0x004fe200078e020e */
[----:B------:R-:W-:-:S03]  /*b1d0*/  SHF.R.U32.HI R23, RZ, UR8, R5 ;  /* 0x00000008ff177c19 */ /* 0x000fc60008011605 */
[----:B------:R-:W-:Y:S02]  /*b1e0*/  IMAD.MOV.U32 R4, RZ, RZ, R15 ;  /* 0x000000ffff047224 */ /* 0x000fe400078e000f */
[----:B------:R-:W-:Y:S01]  /*b1f0*/  IMAD.MOV.U32 R5, RZ, RZ, R23 ;  /* 0x000000ffff057224 */ /* 0x000fe200078e0017 */
[----:B-1----:R-:W-:Y:S06]  /*b200*/  @!P1 BRA `(.L_x_301) ;  /* 0x0000000000289947 */ /* 0x002fec0003800000 */
[----:B------:R-:W-:Y:S02]  /*b210*/  ULDC UR8, c[0x0][0x64c] ;  /* 0x0001930000087ab9 */ /* 0x000fe40000000800 */
[----:B------:R-:W-:-:S05]  /*b220*/  IADD3 R5, P1, R15, UR8, RZ ;  /* 0x000000080f057c10 */ /* 0x000fca000ff3e0ff */
[----:B------:R-:W-:-:S04]  /*b230*/  IMAD.X R23, RZ, RZ, R23, P1 ;  /* 0x000000ffff177224 */ /* 0x000fc800008e0617 */
[----:B------:R-:W-:-:S04]  /*b240*/  IMAD.WIDE.U32 R6, R23, UR12, RZ ;  /* 0x0000000c17067c25 */ /* 0x000fc8000f8e00ff */
[----:B------:R-:W-:-:S04]  /*b250*/  IMAD.WIDE.U32 R6, P1, R5, UR13, R6 ;  /* 0x0000000d05067c25 */ /* 0x000fc8000f820006 */
[----:B------:R-:W-:-:S04]  /*b260*/  IMAD.WIDE.U32 R4, R5, UR12, RZ ;  /* 0x0000000c05047c25 */ /* 0x000fc8000f8e00ff */
[----:B------:R-:W-:Y:S01]  /*b270*/  IMAD.MOV.U32 R4, RZ, RZ, R7 ;  /* 0x000000ffff047224 */ /* 0x000fe200078e0007 */
[----:B------:R-:W-:Y:S01]  /*b280*/  IADD3 RZ, P3, R5, R6, RZ ;  /* 0x0000000605ff7210 */ /* 0x000fe20007f7e0ff */
[----:B------:R-:W-:-:S04]  /*b290*/  IMAD.X R5, RZ, RZ, RZ, P1 ;  /* 0x000000ffff057224 */ /* 0x000fc800008e06ff */
[----:B------:R-:W-:-:S08]  /*b2a0*/  IMAD.WIDE.U32.X R4, R23, UR13, R4, P3 ;  /* 0x0000000d17047c25 */ /* 0x000fd000098e0404 */
.L_x_301:
[----:B------:R-:W-:Y:S01]  /*b2b0*/  ISETP.NE.AND P1, PT, R2, 0x1, PT ;  /* 0x000000010200780c */ /* 0x000fe20003f25270 */
[----:B------:R-:W-:Y:S01]  /*b2c0*/  ULDC UR8, c[0x0][0x648] ;  /* 0x0001920000087ab9 */ /* 0x000fe20000000800 */
[----:B------:R-:W-:Y:S01]  /*b2d0*/  LOP3.LUT R20, R20, UR6, RZ, 0xc0, !PT ;  /* 0x0000000614147c12 */ /* 0x000fe2000f8ec0ff */
[----:B------:R-:W-:Y:S01]  /*b2e0*/  IMAD.MOV R22, RZ, RZ, -R22 ;  /* 0x000000ffff167224 */ /* 0x000fe200078e0a16 */
[----:B------:R-:W-:Y:S01]  /*b2f0*/  SHF.R.U64 R5, R4, UR8, R5 ;  /* 0x0000000804057c19 */ /* 0x000fe20008001205 */
[----:B------:R-:W-:Y:S01]  /*b300*/  ULDC UR8, c[0x0][0x638] ;  /* 0x00018e0000087ab9 */ /* 0x000fe20000000800 */
[----:B------:R-:W-:Y:S01]  /*b310*/  LOP3.LUT R6, R9, UR4, RZ, 0xc0, !PT ;  /* 0x0000000409067c12 */ /* 0x000fe2000f8ec0ff */
[----:B------:R-:W-:Y:S02]  /*b320*/  ULDC UR9, c[0x0][0x610] ;  /* 0x0001840000097ab9 */ /* 0x000fe40000000800 */
[----:B------:R-:W-:Y:S02]  /*b330*/  IMAD.MOV R4, RZ, RZ, -R5 ;  /* 0x000000ffff047224 */ /* 0x000fe400078e0a05 */
[----:B------:R-:W-:-:S02]  /*b340*/  IMAD R5, R5, UR5, R20 ;  /* 0x0000000505057c24 */ /* 0x000fc4000f8e0214 */
[----:B0-----:R-:W-:Y:S02]  /*b350*/  @P1 IMAD R14, R21, R22, R12 ;  /* 0x00000016150e1224 */ /* 0x001fe400078e020c */
[----:B------:R-:W-:Y:S01]  /*b360*/  IMAD R15, R4, UR8, R15 ;  /* 0x00000008040f7c24 */ /* 0x000fe2000f8e020f */
[----:B------:R-:W-:Y:S01]  /*b370*/  ULDC UR8, c[0x0][0x600] ;  /* 0x0001800000087ab9 */ /* 0x000fe20000000800 */
[----:B------:R-:W-:Y:S02]  /*b380*/  IMAD R14, R5, UR9, R14 ;  /* 0x00000009050e7c24 */ /* 0x000fe4000f8e020e */
[----:B------:R-:W-:Y:S02]  /*b390*/  IMAD R15, R15, UR8, R6 ;  /* 0x000000080f0f7c24 */ /* 0x000fe4000f8e0206 */
[----:B------:R-:W-:-:S03]  /*b3a0*/  IMAD.MOV.U32 R4, RZ, RZ, 0x1 ;  /* 0x00000001ff047424 */ /* 0x000fc600078e00ff */
[----:B------:R-:W-:Y:S02]  /*b3b0*/  SEL R9, R15, R14, !P1 ;  /* 0x0000000e0f097207 */ /* 0x000fe40004800000 */
[----:B------:R-:W-:-:S07]  /*b3c0*/  SEL R7, R14, R15, !P1 ;  /* 0x0000000f0e077207 */ /* 0x000fce0004800000 */
.L_x_299:
[----:B------:R-:W-:Y:S05]  /*b3d0*/  BSYNC B1 ;  /* 0x0000000000017941 */ /* 0x000fea0003800000 */
.L_x_298:
[----:B------:R-:W-:-:S13]  /*b3e0*/  LOP3.LUT P1, RZ, R4, 0xff, RZ, 0xc0, !PT ;  /* 0x000000ff04ff7812 */ /* 0x000fda000782c0ff */
[----:B------:R-:W-:Y:S05]  /*b3f0*/  @P1 BRA `(.L_x_302) ;  /* 0xfffffff000f01947 */ /* 0x000fea000383ffff */
[----:B------:R-:W-:Y:S05]  /*b400*/  BSYNC B0 ;  /* 0x0000000000007941 */ /* 0x000fea0003800000 */
.L_x_290:
[----:B------:R-:W-:-:S03]  /*b410*/  UMOV UR8, 0xffffffff ;  /* 0xffffffff00087882 */ /* 0x000fc60000000000 */
[----:B------:R-:W-:Y:S05]  /*b420*/  BRA.DIV UR8, `(.L_x_303) ;  /* 0x0000000608187947 */ /* 0x000fea000b800000 */
[----:B------:R-:W-:-:S13]  /*b430*/  ELECT P6, URZ, PT ;  /* 0x00000000003f782f */ /* 0x000fda00038c0000 */
.L_x_317:
[----:B------:R-:W-:Y:S04]  /*b440*/  BSSY B0, `(.L_x_304) ;  /* 0x000002b000007945 */ /* 0x000fe80003800000 */
[----:B------:R-:W-:Y:S05]  /*b450*/  @!P6 BRA `(.L_x_305) ;  /* 0x0000000000a4e947 */ /* 0x000fea0003800000 */
[----:B------:R-:W-:-:S04]  /*b460*/  LOP3.LUT R19, R19, 0x2, RZ, 0xfc, !PT ;  /* 0x0000000213137812 */ /* 0x000fc800078efcff */
[----:B------:R-:W-:-:S13]  /*b470*/  ISETP.NE.AND P0, PT, R19, 0x3, PT ;  /* 0x000000031300780c */ /* 0x000fda0003f05270 */
[----:B------:R-:W-:Y:S05]  /*b480*/  @!P0 BRA `(.L_x_306) ;  /* 0x0000000000048947 */ /* 0x000fea0003800000 */
[----:B------:R-:W-:Y:S01]  /*b490*/  BPT.TRAP 0x1 ;  /* 0x000000040000795c */ /* 0x000fe20000300000 */
.L_x_306:
[----:B------:R-:W0:Y:S01]  /*b4a0*/  S2R R5, SR_CgaCtaId ;  /* 0x0000000000057919 */ /* 0x000e220000008800 */
[----:B------:R-:W-:Y:S02]  /*b4b0*/  MOV R2, 0x400 ;  /* 0x0000040000027802 */ /* 0x000fe40000000f00 */
[----:B------:R-:W-:Y:S02]  /*b4c0*/  SHF.L.U32 R4, R3, 0x1f, RZ ;  /* 0x0000001f03047819 */ /* 0x000fe400000006ff */
[----:B0-----:R-:W-:-:S05]  /*b4d0*/  LEA R5, R5, R2, 0x18 ;  /* 0x0000000205057211 */ /* 0x001fca00078ec0ff */
[----:B------:R-:W-:-:S04]  /*b4e0*/  VIADD R5, R5, 0x20 ;  /* 0x0000002005057836 */ /* 0x000fc80000000000 */
[C---:B------:R-:W-:Y:S02]  /*b4f0*/  IMAD R7, R0.reuse, 0x8, R5 ;  /* 0x0000000800077824 */ /* 0x040fe400078e0205 */
[----:B------:R-:W-:Y:S02]  /*b500*/  VIADD R0, R0, 0x1 ;  /* 0x0000000100007836 */ /* 0x000fe40000000000 */
[----:B------:R-:W0:Y:S03]  /*b510*/  SYNCS.PHASECHK.TRANS64.TRYWAIT P0, [R7+URZ], R4 ;  /* 0x00000004070075a7 */ /* 0x000e26000800017f */
[----:B------:R-:W-:-:S04]  /*b520*/  ISETP.NE.AND P1, PT, R0, 0x4, PT ;  /* 0x000000040000780c */ /* 0x000fc80003f25270 */
[----:B------:R-:W-:Y:S02]  /*b530*/  SEL R2, RZ, 0x1, P1 ;  /* 0x00000001ff027807 */ /* 0x000fe40000800000 */
[----:B------:R-:W-:Y:S02]  /*b540*/  SEL R0, R0, RZ, P1 ;  /* 0x000000ff00007207 */ /* 0x000fe40000800000 */
[----:B------:R-:W-:-:S03]  /*b550*/  LOP3.LUT R9, R3, R2, RZ, 0x3c, !PT ;  /* 0x0000000203097212 */ /* 0x000fc600078e3cff */
[----:B------:R-:W-:Y:S01]  /*b560*/  IMAD R6, R0, 0x8, R5 ;  /* 0x0000000800067824 */ /* 0x000fe200078e0205 */
[----:B------:R-:W-:Y:S01]  /*b570*/  SHF.L.U32 R3, R9, 0x1f, RZ ;  /* 0x0000001f09037819 */ /* 0x000fe200000006ff */
[----:B0-----:R-:W-:Y:S06]  /*b580*/  @!P0 BRA `(.L_x_307) ;  /* 0x0000000000e08947 */ /* 0x001fec0003800000 */
.L_x_318:
[----:B------:R-:W1:Y:S01]  /*b590*/  SYNCS.PHASECHK.TRANS64.TRYWAIT P0, [R6+URZ], R3 ;  /* 0x00000003060075a7 */ /* 0x000e62000800017f */
[----:B------:R-:W-:-:S05]  /*b5a0*/  VIADD R0, R0, 0x1 ;  /* 0x0000000100007836 */ /* 0x000fca0000000000 */
[----:B------:R-:W-:-:S04]  /*b5b0*/  ISETP.NE.AND P1, PT, R0, 0x4, PT ;  /* 0x000000040000780c */ /* 0x000fc80003f25270 */
[----:B------:R-:W-:Y:S02]  /*b5c0*/  SEL R2, RZ, 0x1, P1 ;  /* 0x00000001ff027807 */ /* 0x000fe40000800000 */
[----:B------:R-:W-:Y:S02]  /*b5d0*/  SEL R0, R0, RZ, P1 ;  /* 0x000000ff00007207 */ /* 0x000fe40000800000 */
[----:B------:R-:W-:-:S03]  /*b5e0*/  LOP3.LUT R9, R9, R2, RZ, 0x3c, !PT ;  /* 0x0000000209097212 */ /* 0x000fc600078e3cff */
[----:B0-----:R-:W-:Y:S01]  /*b5f0*/  IMAD R7, R0, 0x8, R5 ;  /* 0x0000000800077824 */ /* 0x001fe200078e0205 */
[----:B------:R-:W-:Y:S01]  /*b600*/  SHF.L.U32 R4, R9, 0x1f, RZ ;  /* 0x0000001f09047819 */ /* 0x000fe200000006ff */
[----:B-1----:R-:W-:Y:S06]  /*b610*/  @!P0 BRA `(.L_x_308) ;  /* 0x0000000000d08947 */ /* 0x002fec0003800000 */
.L_x_319:
[----:B------:R-:W1:Y:S01]  /*b620*/  SYNCS.PHASECHK.TRANS64.TRYWAIT P0, [R7+URZ], R4 ;  /* 0x00000004070075a7 */ /* 0x000e62000800017f */
[----:B------:R-:W-:-:S05]  /*b630*/  VIADD R0, R0, 0x1 ;  /* 0x0000000100007836 */ /* 0x000fca0000000000 */
[----:B------:R-:W-:-:S04]  /*b640*/  ISETP.NE.AND P1, PT, R0, 0x4, PT ;  /* 0x000000040000780c */ /* 0x000fc80003f25270 */
[----:B------:R-:W-:Y:S02]  /*b650*/  SEL R2, RZ, 0x1, P1 ;  /* 0x00000001ff027807 */ /* 0x000fe40000800000 */
[----:B------:R-:W-:Y:S02]  /*b660*/  SEL R0, R0, RZ, P1 ;  /* 0x000000ff00007207 */ /* 0x000fe40000800000 */
[----:B------:R-:W-:Y:S01]  /*b670*/  LOP3.LUT R2, R9, R2, RZ, 0x3c, !PT ;  /* 0x0000000209027212 */ /* 0x000fe200078e3cff */
[----:B-1----:R-:W-:Y:S06]  /*b680*/  @!P0 BRA `(.L_x_309) ;  /* 0x0000000000c88947 */ /* 0x002fec0003800000 */
.L_x_320:
[----:B------:R-:W-:Y:S01]  /*b690*/  IMAD R5, R0, 0x8, R5 ;  /* 0x0000000800057824 */ /* 0x000fe200078e0205 */
[----:B------:R-:W-:-:S07]  /*b6a0*/  SHF.L.U32 R0, R2, 0x1f, RZ ;  /* 0x0000001f02007819 */ /* 0x000fce00000006ff */
.L_x_310:
[----:B--2---:R2:W3:Y:S02]  /*b6b0*/  SYNCS.PHASECHK.TRANS64.TRYWAIT P0, [R5+URZ], R0 ;  /* 0x00000000050075a7 */ /* 0x0044e4000800017f */
[----:B---3--:R-:W-:Y:S05]  /*b6c0*/  @!P0 NANOSLEEP.SYNCS 0x989680 ;  /* 0x009896800000895d */ /* 0x008fea0003900000 */
[----:B------:R-:W3:Y:S02]  /*b6d0*/  @!P0 SYNCS.PHASECHK.TRANS64 P0, [R5+URZ], R0 ;  /* 0x00000000050085a7 */ /* 0x000ee4000800007f */
[----:B---3--:R-:W-:Y:S05]  /*b6e0*/  @!P0 BRA `(.L_x_310) ;  /* 0xfffffffc00f08947 */ /* 0x008fea000383ffff */
.L_x_305:
[----:B------:R-:W-:Y:S05]  /*b6f0*/  BSYNC B0 ;  /* 0x0000000000007941 */ /* 0x000fea0003800000 */
.L_x_304:
[----:B------:R-:W-:Y:S05]  /*b700*/  EXIT ;  /* 0x000000000000794d */ /* 0x000fea0003800000 */
.L_x_17:
[----:B---3--:R3:W4:Y:S02]  /*b710*/  SYNCS.PHASECHK.TRANS64.TRYWAIT P1, [R3+URZ], R0 ;  /* 0x00000000030075a7 */ /* 0x008724000802017f */
[----:B----4-:R-:W-:Y:S05]  /*b720*/  @!P1 NANOSLEEP.SYNCS 0x989680 ;  /* 0x009896800000995d */ /* 0x010fea0003900000 */
[----:B------:R-:W4:Y:S02]  /*b730*/  @!P1 SYNCS.PHASECHK.TRANS64 P1, [R3+URZ], R0 ;  /* 0x00000000030095a7 */ /* 0x000f24000802007f */
[----:B----4-:R-:W-:Y:S05]  /*b740*/  @!P1 BRA `(.L_x_17) ;  /* 0xfffffffc00f09947 */ /* 0x010fea000383ffff */
[----:B------:R-:W-:Y:S05]  /*b750*/  BRA `(.L_x_16) ;  /* 0xffffff5800ac7947 */ /* 0x000fea000383ffff */
.L_x_22:
[----:B-1----:R-:W-:-:S04]  /*b760*/  IMAD.U32 R4, RZ, RZ, UR8 ;  /* 0x00000008ff047e24 */ /* 0x002fc8000f8e00ff */
[----:B------:R1:W2:Y:S03]  /*b770*/  SYNCS.PHASECHK.TRANS64.TRYWAIT P1, [R4+URZ], R3 ;  /* 0x00000003040075a7 */ /* 0x0002a6000802017f */
[----:B--2---:R-:W-:Y:S05]  /*b780*/  @!P1 NANOSLEEP.SYNCS 0x989680 ;  /* 0x009896800000995d */ /* 0x004fea0003900000 */
[----:B------:R-:W2:Y:S02]  /*b790*/  @!P1 SYNCS.PHASECHK.TRANS64 P1, [R4+URZ], R3 ;  /* 0x00000003040095a7 */ /* 0x000ea4000802007f */
[----:B--2---:R-:W-:Y:S05]  /*b7a0*/  @!P1 BRA `(.L_x_22) ;  /* 0xfffffffc00ec9947 */ /* 0x004fea000383ffff */
[----:B------:R-:W-:Y:S05]  /*b7b0*/  BRA `(.L_x_21) ;  /* 0xffffff5c00987947 */ /* 0x000fea000383ffff */
.L_x_291:
[----:B------:R-:W-:Y:S01]  /*b7c0*/  BSSY B1, `(.L_x_311) ;  /* 0x0000006000017945 */ /* 0x000fe20003800000 */
[----:B------:R-:W-:-:S07]  /*b7d0*/  IMAD.MOV.U32 R15, RZ, RZ, -0x1 ;  /* 0xffffffffff0f7424 */ /* 0x000fce00078e00ff */
[----:B------:R-:W-:Y:S05]  /*b7e0*/  WARPSYNC.COLLECTIVE R15, `(.L_x_312) ;  /* 0x000000000f0c7348 */ /* 0x000fea0003c00000 */
[----:B------:R-:W-:Y:S02]  /*b7f0*/  ELECT P6, UR62, PT ;  /* 0x00000000003e782f */ /* 0x000fe400038c0000 */
[----:B------:R-:W-:Y:S01]  /*b800*/  MOV R14, UR62 ;  /* 0x0000003e000e7c02 */ /* 0x000fe20008000f00 */
[----:B------:R-:W-:Y:S10]  /*b810*/  ENDCOLLECTIVE ;  /* 0x000000000000791b */ /* 0x000ff40003800000 */
.L_x_312:
[----:B------:R-:W-:Y:S05]  /*b820*/  BSYNC B1 ;  /* 0x0000000000017941 */ /* 0x000fea0003800000 */
.L_x_311:
[----:B------:R-:W-:Y:S05]  /*b830*/  BRA `(.L_x_313) ;  /* 0xffffffec00ec7947 */ /* 0x000fea000383ffff */
.L_x_294:
[----:B0-----:R0:W1:Y:S02]  /*b840*/  SYNCS.PHASECHK.TRANS64.TRYWAIT P1, [R12+URZ+0x20], R7 ;  /* 0x000020070c0075a7 */ /* 0x001064000802017f */
[----:B-1----:R-:W-:Y:S05]  /*b850*/  @!P1 NANOSLEEP.SYNCS 0x989680 ;  /* 0x009896800000995d */ /* 0x002fea0003900000 */
[----:B------:R-:W1:Y:S02]  /*b860*/  @!P1 SYNCS.PHASECHK.TRANS64 P1, [R12+URZ+0x20], R7 ;  /* 0x000020070c0095a7 */ /* 0x000e64000802007f */
[----:B-1----:R-:W-:Y:S05]  /*b870*/  @!P1 BRA `(.L_x_294) ;  /* 0xfffffffc00f09947 */ /* 0x002fea000383ffff */
[----:B------:R-:W-:Y:S05]  /*b880*/  BRA `(.L_x_314) ;  /* 0xfffffff000307947 */ /* 0x000fea000383ffff */
.L_x_303:
[----:B------:R-:W-:Y:S01]  /*b890*/  BSSY B0, `(.L_x_315) ;  /* 0x0000006000007945 */ /* 0x000fe20003800000 */
[----:B------:R-:W-:-:S07]  /*b8a0*/  IMAD.MOV.U32 R15, RZ, RZ, -0x1 ;  /* 0xffffffffff0f7424 */ /* 0x000fce00078e00ff */
[----:B------:R-:W-:Y:S05]  /*b8b0*/  WARPSYNC.COLLECTIVE R15, `(.L_x_316) ;  /* 0x000000000f0c7348 */ /* 0x000fea0003c00000 */
[----:B------:R-:W-:Y:S02]  /*b8c0*/  ELECT P6, UR62, PT ;  /* 0x00000000003e782f */ /* 0x000fe400038c0000 */
[----:B------:R-:W-:Y:S01]  /*b8d0*/  MOV R14, UR62 ;  /* 0x0000003e000e7c02 */ /* 0x000fe20008000f00 */
[----:B------:R-:W-:Y:S10]  /*b8e0*/  ENDCOLLECTIVE ;  /* 0x000000000000791b */ /* 0x000ff40003800000 */
.L_x_316:
[----:B------:R-:W-:Y:S05]  /*b8f0*/  BSYNC B0 ;  /* 0x0000000000007941 */ /* 0x000fea0003800000 */
.L_x_315:
[----:B------:R-:W-:Y:S05]  /*b900*/  BRA `(.L_x_317) ;  /* 0xfffffff800cc7947 */ /* 0x000fea000383ffff */
.L_x_307:
[----:B0-----:R0:W1:Y:S02]  /*b910*/  SYNCS.PHASECHK.TRANS64.TRYWAIT P0, [R7+URZ], R4 ;  /* 0x00000004070075a7 */ /* 0x001064000800017f */
[----:B-1----:R-:W-:Y:S05]  /*b920*/  @!P0 NANOSLEEP.SYNCS 0x989680 ;  /* 0x009896800000895d */ /* 0x002fea0003900000 */
[----:B------:R-:W1:Y:S02]  /*b930*/  @!P0 SYNCS.PHASECHK.TRANS64 P0, [R7+URZ], R4 ;  /* 0x00000004070085a7 */ /* 0x000e64000800007f */
[----:B-1----:R-:W-:Y:S05]  /*b940*/  @!P0 BRA `(.L_x_307) ;  /* 0xfffffffc00f08947 */ /* 0x002fea000383ffff */
[----:B------:R-:W-:Y:S05]  /*b950*/  BRA `(.L_x_318) ;  /* 0xfffffffc000c7947 */ /* 0x000fea000383ffff */
.L_x_308:
[----:B0-----:R0:W1:Y:S02]  /*b960*/  SYNCS.PHASECHK.TRANS64.TRYWAIT P0, [R6+URZ], R3 ;  /* 0x00000003060075a7 */ /* 0x001064000800017f */
[----:B-1----:R-:W-:Y:S05]  /*b970*/  @!P0 NANOSLEEP.SYNCS 0x989680 ;  /* 0x009896800000895d */ /* 0x002fea0003900000 */
[----:B------:R-:W1:Y:S02]  /*b980*/  @!P0 SYNCS.PHASECHK.TRANS64 P0, [R6+URZ], R3 ;  /* 0x00000003060085a7 */ /* 0x000e64000800007f */
[----:B-1----:R-:W-:Y:S05]  /*b990*/  @!P0 BRA `(.L_x_308) ;  /* 0xfffffffc00f08947 */ /* 0x002fea000383ffff */
[----:B------:R-:W-:Y:S05]  /*b9a0*/  BRA `(.L_x_319) ;  /* 0xfffffffc001c7947 */ /* 0x000fea000383ffff */
.L_x_309:
[----:B-1----:R1:W2:Y:S02]  /*b9b0*/  SYNCS.PHASECHK.TRANS64.TRYWAIT P0, [R7+URZ], R4 ;  /* 0x00000004070075a7 */ /* 0x0022a4000800017f */
[----:B--2---:R-:W-:Y:S05]  /*b9c0*/  @!P0 NANOSLEEP.SYNCS 0x989680 ;  /* 0x009896800000895d */ /* 0x004fea0003900000 */
[----:B------:R-:W2:Y:S02]  /*b9d0*/  @!P0 SYNCS.PHASECHK.TRANS64 P0, [R7+URZ], R4 ;  /* 0x00000004070085a7 */ /* 0x000ea4000800007f */
[----:B--2---:R-:W-:Y:S05]  /*b9e0*/  @!P0 BRA `(.L_x_309) ;  /* 0xfffffffc00f08947 */ /* 0x004fea000383ffff */
[----:B------:R-:W-:Y:S05]  /*b9f0*/  BRA `(.L_x_320) ;  /* 0xfffffffc00247947 */ /* 0x000fea000383ffff */
.L_x_321:
[----:B------:R-:W-:-:S00]  /*ba00*/  BRA `(.L_x_321) ;  /* 0xfffffffc00fc7947 */ /* 0x000fc0000383ffff */
[----:B------:R-:W-:-:S00]  /*ba10*/  NOP ;  /* 0x0000000000007918 */ /* 0x000fc00000000000 */
        /* <DEDUP_REMOVED lines=14> */
.L_x_322:


//--------------------- .nv.global.init           --------------------------
	.section	.nv.global.init,"aw",@progbits
.nv.global.init:
	.type		$str$22,@object
	.size		$str$22,($str$23 - $str$22)
$str$22:
        /*0000*/ 	.byte	0x6b, 0x5f, 0x74, 0x69, 0x6c, 0x65, 0x5f, 0x63, 0x6f, 0x75, 0x6e, 0x74, 0x20, 0x3e, 0x3d, 0x20
        /*0010*/ 	.byte	0x31, 0x00
	.type		$str$23,@object
	.size		$str$23,(__unnamed_1 - $str$23)
$str$23:
        /*0012*/ 	.byte	0x2f, 0x74, 0x6d, 0x70, 0x2f, 0x63, 0x75, 0x74, 0x6c, 0x61, 0x73, 0x73, 0x5f, 0x73, 0x77, 0x65
        /*0022*/ 	.byte	0x65, 0x70, 0x5f, 0x73, 0x72, 0x63, 0x2f, 0x69, 0x6e, 0x63, 0x6c, 0x75, 0x64, 0x65, 0x2f, 0x63
        /*0032*/ 	.byte	0x75, 0x74, 0x6c, 0x61, 0x73, 0x73, 0x2f, 0x67, 0x65, 0x6d, 0x6d, 0x2f, 0x63, 0x6f, 0x6c, 0x6c
        /*0042*/ 	.byte	0x65, 0x63, 0x74, 0x69, 0x76, 0x65, 0x2f, 0x73, 0x6d, 0x39, 0x30, 0x5f, 0x6d, 0x6d, 0x61, 0x5f
        /*0052*/ 	.byte	0x74, 0x6d, 0x61, 0x5f, 0x67, 0x6d, 0x6d, 0x61, 0x5f, 0x73, 0x73, 0x5f, 0x77, 0x61, 0x72, 0x70
        /*0062*/ 	.byte	0x73, 0x70, 0x65, 0x63, 0x69, 0x61, 0x6c, 0x69, 0x7a, 0x65, 0x64, 0x2e, 0x68, 0x70, 0x70, 0x00
	.type		__unnamed_1,@object
	.size		__unnamed_1,(.L_0 - __unnamed_1)
__unnamed_1:
        /*0072*/ 	.byte	0x76, 0x6f, 0x69, 0x64, 0x20, 0x63, 0x75, 0x74, 0x6c, 0x61, 0x73, 0x73, 0x3a, 0x3a, 0x67, 0x65
        /* <DEDUP_REMOVED lines=179> */
        /*0bb2*/ 	.byte	0x65, 0x3a, 0x3a, 0x69, 0x64, 0x65, 0x6e, 0x74, 0x69, 0x74, 0x79, 0x5d, 0x00
.L_0:


//--------------------- .nv.shared._ZN7cutlass13device_kernelINS_4gemm6kernel13GemmUniversalIN4cute5tupleIJiiiiEEENS1_10collective13CollectiveMmaINS1_34MainloopSm90TmaGmmaWarpSpecializedILi4ENS5_IJNS4_1CILi1EEESB_SB_EEENS1_35KernelTmaWarpSpecializedCooperativeEEENS5_IJNSA_ILi128EEENSA_ILi256EEENSA_ILi64EEEEEENS_6half_tENS5_IJlSB_lEEESJ_NS5_IJSB_llEEENS4_8TiledMMAINS4_8MMA_AtomIJNS4_4SM904GMMA26MMA_64x256x16_F32F16F16_SSILNSP_5MajorE0ELSR_1ELNSP_7ScaleInE1ELSS_1EEEEEENS4_6LayoutINS5_IJNSA_ILi2EEESB_SB_EEENS5_IJSB_NSA_ILi0EEESY_EEEEENS5_IJNS4_10UnderscoreES11_S11_EEEEENS4_13SM90_TMA_LOADENS4_14ComposedLayoutINS4_7SwizzleILi3ELi4ELi3EEENS4_18smem_ptr_flag_bitsILi16EEENSV_INS5_IJNSA_ILi8EEESH_EEENS5_IJSH_SB_EEEEEEEvNS4_8identityES14_NS15_IS17_S19_NSV_INS5_IJSH_S1A_EEENS5_IJSB_SH_EEEEEEEvS1F_EENS_8epilogue10collective6detail29Sm90TmaWarpSpecializedAdapterINS1M_15DefaultEpilogueISJ_SK_SK_NS1L_6thread17LinearCombinationISJ_Li1EffLNS1Q_9ScaleType4KindE0ELNS_15FloatRoundStyleE2ESJ_EENS1_15EpilogueDefaultEEEEEvvEEEEvNT_6ParamsE --------------------------
	.section	.nv.shared._ZN7cutlass13device_kernelINS_4gemm6kernel13GemmUniversalIN4cute5tupleIJiiiiEEENS1_10collective13CollectiveMmaINS1_34MainloopSm90TmaGmmaWarpSpecializedILi4ENS5_IJNS4_1CILi1EEESB_SB_EEENS1_35KernelTmaWarpSpecializedCooperativeEEENS5_IJNSA_ILi128EEENSA_ILi256EEENSA_ILi64EEEEEENS_6half_tENS5_IJlSB_lEEESJ_NS5_IJSB_llEEENS4_8TiledMMAINS4_8MMA_AtomIJNS4_4SM904GMMA26MMA_64x256x16_F32F16F16_SSILNSP_5MajorE0ELSR_1ELNSP_7ScaleInE1ELSS_1EEEEEENS4_6LayoutINS5_IJNSA_ILi2EEESB_SB_EEENS5_IJSB_NSA_ILi0EEESY_EEEEENS5_IJNS4_10UnderscoreES11_S11_EEEEENS4_13SM90_TMA_LOADENS4_14ComposedLayoutINS4_7SwizzleILi3ELi4ELi3EEENS4_18smem_ptr_flag_bitsILi16EEENSV_INS5_IJNSA_ILi8EEESH_EEENS5_IJSH_SB_EEEEEEEvNS4_8identityES14_NS15_IS17_S19_NSV_INS5_IJSH_S1A_EEENS5_IJSB_SH_EEEEEEEvS1F_EENS_8epilogue10collective6detail29Sm90TmaWarpSpecializedAdapterINS1M_15DefaultEpilogueISJ_SK_SK_NS1L_6thread17LinearCombinationISJ_Li1EffLNS1Q_9ScaleType4KindE0ELNS_15FloatRoundStyleE2ESJ_EENS1_15EpilogueDefaultEEEEEvvEEEEvNT_6ParamsE,"aw",@nobits
	.sectionflags	@""
	.align	16
	.zero		1024


//--------------------- .nv.shared.reserved.0     --------------------------
	.section	.nv.shared.reserved.0,"aw",@nobits
	.weak		__nv_reservedSMEM_offset_0_alias
	.size		__nv_reservedSMEM_offset_0_alias, 0, 0
	.other		__nv_reservedSMEM_offset_0_alias,@"STO_CUDA_RESERVED_SHARED STV_DEFAULT"
__nv_reservedSMEM_offset_0_alias:
	.zero		0


//--------------------- .nv.global                --------------------------
	.section	.nv.global,"aw",@nobits
.nv.global:
	.type		_ZN40_INTERNAL_09a9d5a2_4_k_cu_f1d3312f_235084cute1_E,@object
	.size		_ZN40_INTERNAL_09a9d5a2_4_k_cu_f1d3312f_235084cute1_E,(_ZN40_INTERNAL_09a9d5a2_4_k_cu_f1d3312f_235084cuda3std3__45__cpo6cbeginE - _ZN40_INTERNAL_09a9d5a2_4_k_cu_f1d3312f_235084cute1_E)
_ZN40_INTERNAL_09a9d5a2_4_k_cu_f1d3312f_235084cute1_E:
	.zero		1
	.type		_ZN40_INTERNAL_09a9d5a2_4_k_cu_f1d3312f_235084cuda3std3__45__cpo6cbeginE,@object
	.size		_ZN40_INTERNAL_09a9d5a2_4_k_cu_f1d3312f_235084cuda3std3__45__cpo6cbeginE,(_ZN40_INTERNAL_09a9d5a2_4_k_cu_f1d3312f_235084cuda3std3__48in_placeE - _ZN40_INTERNAL_09a9d5a2_4_k_cu_f1d3312f_235084cuda3std3__45__cpo6cbeginE)
_ZN40_INTERNAL_09a9d5a2_4_k_cu_f1d3312f_235084cuda3std3__45__cpo6cbeginE:
	.zero		1
	.type		_ZN40_INTERNAL_09a9d5a2_4_k_cu_f1d3312f_235084cuda3std3__48in_placeE,@object
	.size		_ZN40_INTERNAL_09a9d5a2_4_k_cu_f1d3312f_235084cuda3std3__48in_placeE,(_ZN40_INTERNAL_09a9d5a2_4_k_cu_f1d3312f_235084cuda3std6ranges3__45__cpo9iter_moveE - _ZN40_INTERNAL_09a9d5a2_4_k_cu_f1d3312f_235084cuda3std3__48in_placeE)
_ZN40_INTERNAL_09a9d5a2_4_k_cu_f1d3312f_235084cuda3std3__48in_placeE:
	.zero		1
	.type		_ZN40_INTERNAL_09a9d5a2_4_k_cu_f1d3312f_235084cuda3std6ranges3__45__cpo9iter_moveE,@object
	.size		_ZN40_INTERNAL_09a9d5a2_4_k_cu_f1d3312f_235084cuda3std6ranges3__45__cpo9iter_moveE,(_ZN40_INTERNAL_09a9d5a2_4_k_cu_f1d3312f_235084cuda3std3__45__cpo5beginE - _ZN40_INTERNAL_09a9d5a2_4_k_cu_f1d3312f_235084cuda3std6ranges3__45__cpo9iter_moveE)
_ZN40_INTERNAL_09a9d5a2_4_k_cu_f1d3312f_235084cuda3std6ranges3__45__cpo9iter_moveE:
	.zero		1
	.type		_ZN40_INTERNAL_09a9d5a2_4_k_cu_f1d3312f_235084cuda3std3__45__cpo5beginE,@object
	.size		_ZN40_INTERNAL_09a9d5a2_4_k_cu_f1d3312f_235084cuda3std3__45__cpo5beginE,(_ZN40_INTERNAL_09a9d5a2_4_k_cu_f1d3312f_235084cuda3std3__442_GLOBAL__N__09a9d5a2_4_k_cu_f1d3312f_235086ignoreE - _ZN40_INTERNAL_09a9d5a2_4_k_cu_f1d3312f_235084cuda3std3__45__cpo5beginE)
_ZN40_INTERNAL_09a9d5a2_4_k_cu_f1d3312f_235084cuda3std3__45__cpo5beginE:
	.zero		1
	.type		_ZN40_INTERNAL_09a9d5a2_4_k_cu_f1d3312f_235084cuda3std3__442_GLOBAL__N__09a9d5a2_4_k_cu_f1d3312f_235086ignoreE,@object
	.size		_ZN40_INTERNAL_09a9d5a2_4_k_cu_f1d3312f_235084cuda3std3__442_GLOBAL__N__09a9d5a2_4_k_cu_f1d3312f_235086ignoreE,(_ZN40_INTERNAL_09a9d5a2_4_k_cu_f1d3312f_235084cute7productE - _ZN40_INTERNAL_09a9d5a2_4_k_cu_f1d3312f_235084cuda3std3__442_GLOBAL__N__09a9d5a2_4_k_cu_f1d3312f_235086ignoreE)
_ZN40_INTERNAL_09a9d5a2_4_k_cu_f1d3312f_235084cuda3std3__442_GLOBAL__N__09a9d5a2_4_k_cu_f1d3312f_235086ignoreE:
	.zero		1
	.type		_ZN40_INTERNAL_09a9d5a2_4_k_cu_f1d3312f_235084cute7productE,@object
	.size		_ZN40_INTERNAL_09a9d5a2_4_k_cu_f1d3312f_235084cute7productE,(_ZN40_INTERNAL_09a9d5a2_4_k_cu_f1d3312f_235084cuda3std3__45__cpo3endE - _ZN40_INTERNAL_09a9d5a2_4_k_cu_f1d3312f_235084cute7productE)
_ZN40_INTERNAL_09a9d5a2_4_k_cu_f1d3312f_235084cute7productE:
	.zero		1
	.type		_ZN40_INTERNAL_09a9d5a2_4_k_cu_f1d3312f_235084cuda3std3__45__cpo3endE,@object
	.size		_ZN40_INTERNAL_09a9d5a2_4_k_cu_f1d3312f_235084cuda3std3__45__cpo3endE,(_ZN40_INTERNAL_09a9d5a2_4_k_cu_f1d3312f_235084cuda3std3__419piecewise_constructE - _ZN40_INTERNAL_09a9d5a2_4_k_cu_f1d3312f_235084cuda3std3__45__cpo3endE)
_ZN40_INTERNAL_09a9d5a2_4_k_cu_f1d3312f_235084cuda3std3__45__cpo3endE:
	.zero		1
	.type		_ZN40_INTERNAL_09a9d5a2_4_k_cu_f1d3312f_235084cuda3std3__419piecewise_constructE,@object
	.size		_ZN40_INTERNAL_09a9d5a2_4_k_cu_f1d3312f_235084cuda3std3__419piecewise_constructE,(_ZN40_INTERNAL_09a9d5a2_4_k_cu_f1d3312f_235084cuda3std3__45__cpo4cendE - _ZN40_INTERNAL_09a9d5a2_4_k_cu_f1d3312f_235084cuda3std3__419piecewise_constructE)
_ZN40_INTERNAL_09a9d5a2_4_k_cu_f1d3312f_235084cuda3std3__419piecewise_constructE:
	.zero		1
	.type		_ZN40_INTERNAL_09a9d5a2_4_k_cu_f1d3312f_235084cuda3std3__45__cpo4cendE,@object
	.size		_ZN40_INTERNAL_09a9d5a2_4_k_cu_f1d3312f_235084cuda3std3__45__cpo4cendE,(_ZN40_INTERNAL_09a9d5a2_4_k_cu_f1d3312f_235084cuda3std6ranges3__45__cpo4swapE - _ZN40_INTERNAL_09a9d5a2_4_k_cu_f1d3312f_235084cuda3std3__45__cpo4cendE)
_ZN40_INTERNAL_09a9d5a2_4_k_cu_f1d3312f_235084cuda3std3__45__cpo4cendE:
	.zero		1
	.type		_ZN40_INTERNAL_09a9d5a2_4_k_cu_f1d3312f_235084cuda3std6ranges3__45__cpo4swapE,@object
	.size		_ZN40_INTERNAL_09a9d5a2_4_k_cu_f1d3312f_235084cuda3std6ranges3__45__cpo4swapE,(.L_8 - _ZN40_INTERNAL_09a9d5a2_4_k_cu_f1d3312f_235084cuda3std6ranges3__45__cpo4swapE)
_ZN40_INTERNAL_09a9d5a2_4_k_cu_f1d3312f_235084cuda3std6ranges3__45__cpo4swapE:
	.zero		1
.L_8:


//--------------------- .nv.constant0._ZN7cutlass13device_kernelINS_4gemm6kernel13GemmUniversalIN4cute5tupleIJiiiiEEENS1_10collective13CollectiveMmaINS1_34MainloopSm90TmaGmmaWarpSpecializedILi4ENS5_IJNS4_1CILi1EEESB_SB_EEENS1_35KernelTmaWarpSpecializedCooperativeEEENS5_IJNSA_ILi128EEENSA_ILi256EEENSA_ILi64EEEEEENS_6half_tENS5_IJlSB_lEEESJ_NS5_IJSB_llEEENS4_8TiledMMAINS4_8MMA_AtomIJNS4_4SM904GMMA26MMA_64x256x16_F32F16F16_SSILNSP_5MajorE0ELSR_1ELNSP_7ScaleInE1ELSS_1EEEEEENS4_6LayoutINS5_IJNSA_ILi2EEESB_SB_EEENS5_IJSB_NSA_ILi0EEESY_EEEEENS5_IJNS4_10UnderscoreES11_S11_EEEEENS4_13SM90_TMA_LOADENS4_14ComposedLayoutINS4_7SwizzleILi3ELi4ELi3EEENS4_18smem_ptr_flag_bitsILi16EEENSV_INS5_IJNSA_ILi8EEESH_EEENS5_IJSH_SB_EEEEEEEvNS4_8identityES14_NS15_IS17_S19_NSV_INS5_IJSH_S1A_EEENS5_IJSB_SH_EEEEEEEvS1F_EENS_8epilogue10collective6detail29Sm90TmaWarpSpecializedAdapterINS1M_15DefaultEpilogueISJ_SK_SK_NS1L_6thread17LinearCombinationISJ_Li1EffLNS1Q_9ScaleType4KindE0ELNS_15FloatRoundStyleE2ESJ_EENS1_15EpilogueDefaultEEEEEvvEEEEvNT_6ParamsE --------------------------
	.section	.nv.constant0._ZN7cutlass13device_kernelINS_4gemm6kernel13GemmUniversalIN4cute5tupleIJiiiiEEENS1_10collective13CollectiveMmaINS1_34MainloopSm90TmaGmmaWarpSpecializedILi4ENS5_IJNS4_1CILi1EEESB_SB_EEENS1_35KernelTmaWarpSpecializedCooperativeEEENS5_IJNSA_ILi128EEENSA_ILi256EEENSA_ILi64EEEEEENS_6half_tENS5_IJlSB_lEEESJ_NS5_IJSB_llEEENS4_8TiledMMAINS4_8MMA_AtomIJNS4_4SM904GMMA26MMA_64x256x16_F32F16F16_SSILNSP_5MajorE0ELSR_1ELNSP_7ScaleInE1ELSS_1EEEEEENS4_6LayoutINS5_IJNSA_ILi2EEESB_SB_EEENS5_IJSB_NSA_ILi0EEESY_EEEEENS5_IJNS4_10UnderscoreES11_S11_EEEEENS4_13SM90_TMA_LOADENS4_14ComposedLayoutINS4_7SwizzleILi3ELi4ELi3EEENS4_18smem_ptr_flag_bitsILi16EEENSV_INS5_IJNSA_ILi8EEESH_EEENS5_IJSH_SB_EEEEEEEvNS4_8identityES14_NS15_IS17_S19_NSV_INS5_IJSH_S1A_EEENS5_IJSB_SH_EEEEEEEvS1F_EENS_8epilogue10collective6detail29Sm90TmaWarpSpecializedAdapterINS1M_15DefaultEpilogueISJ_SK_SK_NS1L_6thread17LinearCombinationISJ_Li1EffLNS1Q_9ScaleType4KindE0ELNS_15FloatRoundStyleE2ESJ_EENS1_15EpilogueDefaultEEEEEvvEEEEvNT_6ParamsE,"a",@progbits
	.sectionflags	@""
	.align	4
.nv.constant0._ZN7cutlass13device_kernelINS_4gemm6kernel13GemmUniversalIN4cute5tupleIJiiiiEEENS1_10collective13CollectiveMmaINS1_34MainloopSm90TmaGmmaWarpSpecializedILi4ENS5_IJNS4_1CILi1EEESB_SB_EEENS1_35KernelTmaWarpSpecializedCooperativeEEENS5_IJNSA_ILi128EEENSA_ILi256EEENSA_ILi64EEEEEENS_6half_tENS5_IJlSB_lEEESJ_NS5_IJSB_llEEENS4_8TiledMMAINS4_8MMA_AtomIJNS4_4SM904GMMA26MMA_64x256x16_F32F16F16_SSILNSP_5MajorE0ELSR_1ELNSP_7ScaleInE1ELSS_1EEEEEENS4_6LayoutINS5_IJNSA_ILi2EEESB_SB_EEENS5_IJSB_NSA_ILi0EEESY_EEEEENS5_IJNS4_10UnderscoreES11_S11_EEEEENS4_13SM90_TMA_LOADENS4_14ComposedLayoutINS4_7SwizzleILi3ELi4ELi3EEENS4_18smem_ptr_flag_bitsILi16EEENSV_INS5_IJNSA_ILi8EEESH_EEENS5_IJSH_SB_EEEEEEEvNS4_8identityES14_NS15_IS17_S19_NSV_INS5_IJSH_S1A_EEENS5_IJSB_SH_EEEEEEEvS1F_EENS_8epilogue10collective6detail29Sm90TmaWarpSpecializedAdapterINS1M_15DefaultEpilogueISJ_SK_SK_NS1L_6thread17LinearCombinationISJ_Li1EffLNS1Q_9ScaleType4KindE0ELNS_15FloatRoundStyleE2ESJ_EENS1_15EpilogueDefaultEEEEEvvEEEEvNT_6ParamsE:
	.zero		1664


//--------------------- SYMBOLS --------------------------

	.type		.nv.reservedSmem.offset0,@object
	.size		.nv.reservedSmem.offset0,0x4
	.type		__assertfail,@function
